//
// Generated by NVIDIA NVVM Compiler
//
// Compiler Build ID: CL-36424714
// Cuda compilation tools, release 13.0, V13.0.88
// Based on NVVM 20.0.0
//

.version 9.0
.target sm_100
.address_size 64

	// .globl	_Z9matrixMulPdS_S_ii
// _ZZ9matrixMulPdS_S_iiE5sdata has been demoted
.global .align 1 .b8 _ZN34_INTERNAL_49ff42f2_4_k_cu_47dac6b94cuda3std3__45__cpo5beginE[1];
.global .align 1 .b8 _ZN34_INTERNAL_49ff42f2_4_k_cu_47dac6b94cuda3std3__45__cpo3endE[1];
.global .align 1 .b8 _ZN34_INTERNAL_49ff42f2_4_k_cu_47dac6b94cuda3std3__45__cpo6cbeginE[1];
.global .align 1 .b8 _ZN34_INTERNAL_49ff42f2_4_k_cu_47dac6b94cuda3std3__45__cpo4cendE[1];
.global .align 1 .b8 _ZN34_INTERNAL_49ff42f2_4_k_cu_47dac6b94cuda3std3__45__cpo6rbeginE[1];
.global .align 1 .b8 _ZN34_INTERNAL_49ff42f2_4_k_cu_47dac6b94cuda3std3__45__cpo4rendE[1];
.global .align 1 .b8 _ZN34_INTERNAL_49ff42f2_4_k_cu_47dac6b94cuda3std3__45__cpo7crbeginE[1];
.global .align 1 .b8 _ZN34_INTERNAL_49ff42f2_4_k_cu_47dac6b94cuda3std3__45__cpo5crendE[1];
.global .align 1 .b8 _ZN34_INTERNAL_49ff42f2_4_k_cu_47dac6b94cuda3std3__436_GLOBAL__N__49ff42f2_4_k_cu_47dac6b96ignoreE[1];
.global .align 1 .b8 _ZN34_INTERNAL_49ff42f2_4_k_cu_47dac6b94cuda3std3__419piecewise_constructE[1];
.global .align 1 .b8 _ZN34_INTERNAL_49ff42f2_4_k_cu_47dac6b94cuda3std3__48in_placeE[1];
.global .align 1 .b8 _ZN34_INTERNAL_49ff42f2_4_k_cu_47dac6b94cuda3std3__420unreachable_sentinelE[1];
.global .align 1 .b8 _ZN34_INTERNAL_49ff42f2_4_k_cu_47dac6b94cuda3std3__47nulloptE[1];
.global .align 1 .b8 _ZN34_INTERNAL_49ff42f2_4_k_cu_47dac6b94cuda3std3__48unexpectE[1];
.global .align 1 .b8 _ZN34_INTERNAL_49ff42f2_4_k_cu_47dac6b94cuda3std6ranges3__45__cpo4swapE[1];
.global .align 1 .b8 _ZN34_INTERNAL_49ff42f2_4_k_cu_47dac6b94cuda3std6ranges3__45__cpo9iter_moveE[1];
.global .align 1 .b8 _ZN34_INTERNAL_49ff42f2_4_k_cu_47dac6b94cuda3std6ranges3__45__cpo5beginE[1];
.global .align 1 .b8 _ZN34_INTERNAL_49ff42f2_4_k_cu_47dac6b94cuda3std6ranges3__45__cpo3endE[1];
.global .align 1 .b8 _ZN34_INTERNAL_49ff42f2_4_k_cu_47dac6b94cuda3std6ranges3__45__cpo6cbeginE[1];
.global .align 1 .b8 _ZN34_INTERNAL_49ff42f2_4_k_cu_47dac6b94cuda3std6ranges3__45__cpo4cendE[1];
.global .align 1 .b8 _ZN34_INTERNAL_49ff42f2_4_k_cu_47dac6b94cuda3std6ranges3__45__cpo7advanceE[1];
.global .align 1 .b8 _ZN34_INTERNAL_49ff42f2_4_k_cu_47dac6b94cuda3std6ranges3__45__cpo9iter_swapE[1];
.global .align 1 .b8 _ZN34_INTERNAL_49ff42f2_4_k_cu_47dac6b94cuda3std6ranges3__45__cpo4nextE[1];
.global .align 1 .b8 _ZN34_INTERNAL_49ff42f2_4_k_cu_47dac6b94cuda3std6ranges3__45__cpo4prevE[1];
.global .align 1 .b8 _ZN34_INTERNAL_49ff42f2_4_k_cu_47dac6b94cuda3std6ranges3__45__cpo4dataE[1];
.global .align 1 .b8 _ZN34_INTERNAL_49ff42f2_4_k_cu_47dac6b94cuda3std6ranges3__45__cpo5cdataE[1];
.global .align 1 .b8 _ZN34_INTERNAL_49ff42f2_4_k_cu_47dac6b94cuda3std6ranges3__45__cpo4sizeE[1];
.global .align 1 .b8 _ZN34_INTERNAL_49ff42f2_4_k_cu_47dac6b94cuda3std6ranges3__45__cpo5ssizeE[1];
.global .align 1 .b8 _ZN34_INTERNAL_49ff42f2_4_k_cu_47dac6b94cuda3std6ranges3__45__cpo8distanceE[1];
.global .align 1 .b8 _ZN34_INTERNAL_49ff42f2_4_k_cu_47dac6b96thrust24THRUST_300001_SM_1000_NS8cuda_cub3parE[1];
.global .align 1 .b8 _ZN34_INTERNAL_49ff42f2_4_k_cu_47dac6b96thrust24THRUST_300001_SM_1000_NS8cuda_cub10par_nosyncE[1];
.global .align 1 .b8 _ZN34_INTERNAL_49ff42f2_4_k_cu_47dac6b96thrust24THRUST_300001_SM_1000_NS6system6detail10sequential3seqE[1];
.global .align 1 .b8 _ZN34_INTERNAL_49ff42f2_4_k_cu_47dac6b96thrust24THRUST_300001_SM_1000_NS12placeholders2_1E[1];
.global .align 1 .b8 _ZN34_INTERNAL_49ff42f2_4_k_cu_47dac6b96thrust24THRUST_300001_SM_1000_NS12placeholders2_2E[1];
.global .align 1 .b8 _ZN34_INTERNAL_49ff42f2_4_k_cu_47dac6b96thrust24THRUST_300001_SM_1000_NS12placeholders2_3E[1];
.global .align 1 .b8 _ZN34_INTERNAL_49ff42f2_4_k_cu_47dac6b96thrust24THRUST_300001_SM_1000_NS12placeholders2_4E[1];
.global .align 1 .b8 _ZN34_INTERNAL_49ff42f2_4_k_cu_47dac6b96thrust24THRUST_300001_SM_1000_NS12placeholders2_5E[1];
.global .align 1 .b8 _ZN34_INTERNAL_49ff42f2_4_k_cu_47dac6b96thrust24THRUST_300001_SM_1000_NS12placeholders2_6E[1];
.global .align 1 .b8 _ZN34_INTERNAL_49ff42f2_4_k_cu_47dac6b96thrust24THRUST_300001_SM_1000_NS12placeholders2_7E[1];
.global .align 1 .b8 _ZN34_INTERNAL_49ff42f2_4_k_cu_47dac6b96thrust24THRUST_300001_SM_1000_NS12placeholders2_8E[1];
.global .align 1 .b8 _ZN34_INTERNAL_49ff42f2_4_k_cu_47dac6b96thrust24THRUST_300001_SM_1000_NS12placeholders2_9E[1];
.global .align 1 .b8 _ZN34_INTERNAL_49ff42f2_4_k_cu_47dac6b96thrust24THRUST_300001_SM_1000_NS12placeholders3_10E[1];
.global .align 1 .b8 _ZN34_INTERNAL_49ff42f2_4_k_cu_47dac6b96thrust24THRUST_300001_SM_1000_NS3seqE[1];

.visible .entry _Z9matrixMulPdS_S_ii(
	.param .u64 .ptr .align 1 _Z9matrixMulPdS_S_ii_param_0,
	.param .u64 .ptr .align 1 _Z9matrixMulPdS_S_ii_param_1,
	.param .u64 .ptr .align 1 _Z9matrixMulPdS_S_ii_param_2,
	.param .u32 _Z9matrixMulPdS_S_ii_param_3,
	.param .u32 _Z9matrixMulPdS_S_ii_param_4
)
{
	.reg .pred 	%p<6>;
	.reg .b32 	%r<22>;
	.reg .b64 	%rd<15>;
	.reg .b64 	%fd<9>;
	// demoted variable
	.shared .align 8 .b8 _ZZ9matrixMulPdS_S_iiE5sdata[8000];
	ld.param.u64 	%rd3, [_Z9matrixMulPdS_S_ii_param_0];
	ld.param.u64 	%rd4, [_Z9matrixMulPdS_S_ii_param_1];
	ld.param.u64 	%rd2, [_Z9matrixMulPdS_S_ii_param_2];
	ld.param.u32 	%r7, [_Z9matrixMulPdS_S_ii_param_3];
	cvta.to.global.u64 	%rd1, %rd3;
	cvta.to.global.u64 	%rd5, %rd4;
	mov.u32 	%r1, %ctaid.x;
	mov.u32 	%r2, %ntid.x;
	mov.u32 	%r3, %tid.x;
	mad.lo.s32 	%r8, %r1, %r2, %r3;
	rem.s32 	%r9, %r8, %r7;
	mul.wide.s32 	%rd6, %r9, 8;
	add.s64 	%rd7, %rd5, %rd6;
	ld.global.f64 	%fd1, [%rd7];
	mul.wide.s32 	%rd8, %r8, 8;
	add.s64 	%rd9, %rd1, %rd8;
	ld.global.f64 	%fd2, [%rd9];
	mul.f64 	%fd3, %fd1, %fd2;
	st.global.f64 	[%rd9], %fd3;
	bar.sync 	0;
	setp.ge.u32 	%p1, %r3, %r7;
	@%p1 bra 	$L__BB0_8;
	mad.lo.s32 	%r10, %r7, %r1, %r3;
	mul.wide.u32 	%rd10, %r10, 8;
	add.s64 	%rd11, %rd1, %rd10;
	ld.global.f64 	%fd4, [%rd11];
	shl.b32 	%r11, %r3, 3;
	mov.u32 	%r12, _ZZ9matrixMulPdS_S_iiE5sdata;
	add.s32 	%r13, %r12, %r11;
	st.shared.f64 	[%r13], %fd4;
	bar.sync 	0;
	setp.lt.u32 	%p2, %r2, 2;
	@%p2 bra 	$L__BB0_6;
	mov.b32 	%r21, 1;
$L__BB0_3:
	shl.b32 	%r5, %r21, 1;
	mul.lo.s32 	%r6, %r5, %r3;
	setp.ge.s32 	%p3, %r6, %r7;
	@%p3 bra 	$L__BB0_5;
	add.s32 	%r15, %r6, %r21;
	shl.b32 	%r16, %r15, 3;
	add.s32 	%r18, %r12, %r16;
	ld.shared.f64 	%fd5, [%r18];
	shl.b32 	%r19, %r6, 3;
	add.s32 	%r20, %r12, %r19;
	ld.shared.f64 	%fd6, [%r20];
	add.f64 	%fd7, %fd5, %fd6;
	st.shared.f64 	[%r20], %fd7;
$L__BB0_5:
	bar.sync 	0;
	setp.lt.u32 	%p4, %r5, %r2;
	mov.u32 	%r21, %r5;
	@%p4 bra 	$L__BB0_3;
$L__BB0_6:
	setp.ne.s32 	%p5, %r3, 0;
	@%p5 bra 	$L__BB0_8;
	ld.shared.f64 	%fd8, [_ZZ9matrixMulPdS_S_iiE5sdata];
	cvta.to.global.u64 	%rd12, %rd2;
	mul.wide.u32 	%rd13, %r1, 8;
	add.s64 	%rd14, %rd12, %rd13;
	st.global.f64 	[%rd14], %fd8;
$L__BB0_8:
	ret;

}
	// .globl	_ZN3cub18CUB_300001_SM_10006detail11EmptyKernelIvEEvv
.visible .entry _ZN3cub18CUB_300001_SM_10006detail11EmptyKernelIvEEvv()
{


	ret;

}
	// .globl	_ZN3cub18CUB_300001_SM_10006detail8for_each13static_kernelINS2_12policy_hub_t12policy_500_tEmN6thrust24THRUST_300001_SM_1000_NS8cuda_cub20__uninitialized_fill7functorINS7_10device_ptrIdEEdEEEEvT0_T1_
.visible .entry _ZN3cub18CUB_300001_SM_10006detail8for_each13static_kernelINS2_12policy_hub_t12policy_500_tEmN6thrust24THRUST_300001_SM_1000_NS8cuda_cub20__uninitialized_fill7functorINS7_10device_ptrIdEEdEEEEvT0_T1_(
	.param .u64 _ZN3cub18CUB_300001_SM_10006detail8for_each13static_kernelINS2_12policy_hub_t12policy_500_tEmN6thrust24THRUST_300001_SM_1000_NS8cuda_cub20__uninitialized_fill7functorINS7_10device_ptrIdEEdEEEEvT0_T1__param_0,
	.param .align 8 .b8 _ZN3cub18CUB_300001_SM_10006detail8for_each13static_kernelINS2_12policy_hub_t12policy_500_tEmN6thrust24THRUST_300001_SM_1000_NS8cuda_cub20__uninitialized_fill7functorINS7_10device_ptrIdEEdEEEEvT0_T1__param_1[16]
)
.maxntid 256
{
	.reg .pred 	%p<4>;
	.reg .b32 	%r<5>;
	.reg .b64 	%rd<16>;
	.reg .b64 	%fd<3>;

	ld.param.f64 	%fd2, [_ZN3cub18CUB_300001_SM_10006detail8for_each13static_kernelINS2_12policy_hub_t12policy_500_tEmN6thrust24THRUST_300001_SM_1000_NS8cuda_cub20__uninitialized_fill7functorINS7_10device_ptrIdEEdEEEEvT0_T1__param_1+8];
	ld.param.u64 	%rd4, [_ZN3cub18CUB_300001_SM_10006detail8for_each13static_kernelINS2_12policy_hub_t12policy_500_tEmN6thrust24THRUST_300001_SM_1000_NS8cuda_cub20__uninitialized_fill7functorINS7_10device_ptrIdEEdEEEEvT0_T1__param_1];
	ld.param.u64 	%rd5, [_ZN3cub18CUB_300001_SM_10006detail8for_each13static_kernelINS2_12policy_hub_t12policy_500_tEmN6thrust24THRUST_300001_SM_1000_NS8cuda_cub20__uninitialized_fill7functorINS7_10device_ptrIdEEdEEEEvT0_T1__param_0];
	mov.u32 	%r2, %ctaid.x;
	mul.wide.u32 	%rd1, %r2, 512;
	sub.s64 	%rd2, %rd5, %rd1;
	setp.lt.u64 	%p1, %rd2, 512;
	@%p1 bra 	$L__BB2_2;
	mov.u32 	%r4, %tid.x;
	cvta.to.global.u64 	%rd11, %rd4;
	cvt.u64.u32 	%rd12, %r4;
	add.s64 	%rd13, %rd1, %rd12;
	shl.b64 	%rd14, %rd13, 3;
	add.s64 	%rd15, %rd11, %rd14;
	st.global.f64 	[%rd15], %fd2;
	st.global.f64 	[%rd15+2048], %fd2;
	bra.uni 	$L__BB2_6;
$L__BB2_2:
	cvta.to.global.u64 	%rd6, %rd4;
	mov.u32 	%r1, %tid.x;
	cvt.u64.u32 	%rd7, %r1;
	setp.le.u64 	%p2, %rd2, %rd7;
	add.s64 	%rd8, %rd1, %rd7;
	shl.b64 	%rd9, %rd8, 3;
	add.s64 	%rd3, %rd6, %rd9;
	@%p2 bra 	$L__BB2_4;
	st.global.f64 	[%rd3], %fd2;
$L__BB2_4:
	add.s32 	%r3, %r1, 256;
	cvt.u64.u32 	%rd10, %r3;
	setp.le.u64 	%p3, %rd2, %rd10;
	@%p3 bra 	$L__BB2_6;
	st.global.f64 	[%rd3+2048], %fd2;
$L__BB2_6:
	ret;

}


// ===== COMPILED SASS (sm_100) =====

	.target	sm_100

	.elftype	@"ET_EXEC"


//--------------------- .note.nv.tkinfo           --------------------------
	.section	.note.nv.tkinfo,"",@"SHT_NOTE"
	.sectionflags	@"SHF_NOTE_NV_TKINFO"
	.tkinfo
        /*0018*/ 	.word	0x00000002
        /*0030*/ 	.string	""
        /*0030*/ 	.string	"ptxas"
        /*0030*/ 	.string	"Cuda compilation tools, release 13.0, V13.0.88"
        /*0030*/ 	.string	"Build cuda_13.0.r13.0/compiler.36424714_0"
        /*0030*/ 	.string	"-arch sm_100 -m 64 "



//--------------------- .note.nv.cuinfo           --------------------------
	.section	.note.nv.cuinfo,"",@"SHT_NOTE"
	.sectionflags	@"SHF_NOTE_NV_CUINFO"
        /*0018*/ 	.short	0x0002
        /*001a*/ 	.short	0x0064
        /*001c*/ 	.short	0x0082
	.zero		2


//--------------------- .nv.info                  --------------------------
	.section	.nv.info,"",@"SHT_CUDA_INFO"
	.align	4


	//----- nvinfo : EIATTR_REGCOUNT
	.align		4
        /*0000*/ 	.byte	0x04, 0x2f
        /*0002*/ 	.short	(.L_44 - .L_43)
	.align		4
.L_43:
        /*0004*/ 	.word	index@(_Z9matrixMulPdS_S_ii)
        /*0008*/ 	.word	0x0000000e


	//----- nvinfo : EIATTR_FRAME_SIZE
	.align		4
.L_44:
        /*000c*/ 	.byte	0x04, 0x11
        /*000e*/ 	.short	(.L_46 - .L_45)
	.align		4
.L_45:
        /*0010*/ 	.word	index@(_Z9matrixMulPdS_S_ii)
        /*0014*/ 	.word	0x00000000


	//----- nvinfo : EIATTR_REGCOUNT
	.align		4
.L_46:
        /*0018*/ 	.byte	0x04, 0x2f
        /*001a*/ 	.short	(.L_48 - .L_47)
	.align		4
.L_47:
        /*001c*/ 	.word	index@(_ZN3cub18CUB_300001_SM_10006detail11EmptyKernelIvEEvv)
        /*0020*/ 	.word	0x00000004


	//----- nvinfo : EIATTR_FRAME_SIZE
	.align		4
.L_48:
        /*0024*/ 	.byte	0x04, 0x11
        /*0026*/ 	.short	(.L_50 - .L_49)
	.align		4
.L_49:
        /*0028*/ 	.word	index@(_ZN3cub18CUB_300001_SM_10006detail11EmptyKernelIvEEvv)
        /*002c*/ 	.word	0x00000000


	//----- nvinfo : EIATTR_REGCOUNT
	.align		4
.L_50:
        /*0030*/ 	.byte	0x04, 0x2f
        /*0032*/ 	.short	(.L_52 - .L_51)
	.align		4
.L_51:
        /*0034*/ 	.word	index@(_ZN3cub18CUB_300001_SM_10006detail8for_each13static_kernelINS2_12policy_hub_t12policy_500_tEmN6thrust24THRUST_300001_SM_1000_NS8cuda_cub20__uninitialized_fill7functorINS7_10device_ptrIdEEdEEEEvT0_T1_)
        /*0038*/ 	.word	0x00000009


	//----- nvinfo : EIATTR_FRAME_SIZE
	.align		4
.L_52:
        /*003c*/ 	.byte	0x04, 0x11
        /*003e*/ 	.short	(.L_54 - .L_53)
	.align		4
.L_53:
        /*0040*/ 	.word	index@(_ZN3cub18CUB_300001_SM_10006detail8for_each13static_kernelINS2_12policy_hub_t12policy_500_tEmN6thrust24THRUST_300001_SM_1000_NS8cuda_cub20__uninitialized_fill7functorINS7_10device_ptrIdEEdEEEEvT0_T1_)
        /*0044*/ 	.word	0x00000000


	//----- nvinfo : EIATTR_MIN_STACK_SIZE
	.align		4
.L_54:
        /*0048*/ 	.byte	0x04, 0x12
        /*004a*/ 	.short	(.L_56 - .L_55)
	.align		4
.L_55:
        /*004c*/ 	.word	index@(_ZN3cub18CUB_300001_SM_10006detail8for_each13static_kernelINS2_12policy_hub_t12policy_500_tEmN6thrust24THRUST_300001_SM_1000_NS8cuda_cub20__uninitialized_fill7functorINS7_10device_ptrIdEEdEEEEvT0_T1_)
        /*0050*/ 	.word	0x00000000


	//----- nvinfo : EIATTR_MIN_STACK_SIZE
	.align		4
.L_56:
        /*0054*/ 	.byte	0x04, 0x12
        /*0056*/ 	.short	(.L_58 - .L_57)
	.align		4
.L_57:
        /*0058*/ 	.word	index@(_ZN3cub18CUB_300001_SM_10006detail11EmptyKernelIvEEvv)
        /*005c*/ 	.word	0x00000000


	//----- nvinfo : EIATTR_MIN_STACK_SIZE
	.align		4
.L_58:
        /*0060*/ 	.byte	0x04, 0x12
        /*0062*/ 	.short	(.L_60 - .L_59)
	.align		4
.L_59:
        /*0064*/ 	.word	index@(_Z9matrixMulPdS_S_ii)
        /*0068*/ 	.word	0x00000000
.L_60:


//--------------------- .nv.compat                --------------------------
	.section	.nv.compat,"",@"SHT_CUDA_COMPAT_INFO"
	.align	4
        /*0000*/ 	.byte	0x02, 0x09, 0x00, 0x00, 0x02, 0x02, 0x01, 0x00, 0x02, 0x05, 0x05, 0x00, 0x03, 0x07, 0x01, 0x01
        /*0010*/ 	.byte	0x02, 0x03, 0x00, 0x00, 0x02, 0x06, 0x01, 0x00, 0x04, 0x0b, 0x08, 0x00, 0x01, 0x00, 0x00, 0x00
        /*0020*/ 	.byte	0x00, 0x00, 0x00, 0x00


//--------------------- .nv.info._ZN3cub18CUB_300001_SM_10006detail8for_each13static_kernelINS2_12policy_hub_t12policy_500_tEmN6thrust24THRUST_300001_SM_1000_NS8cuda_cub20__uninitialized_fill7functorINS7_10device_ptrIdEEdEEEEvT0_T1_ --------------------------
	.section	.nv.info._ZN3cub18CUB_300001_SM_10006detail8for_each13static_kernelINS2_12policy_hub_t12policy_500_tEmN6thrust24THRUST_300001_SM_1000_NS8cuda_cub20__uninitialized_fill7functorINS7_10device_ptrIdEEdEEEEvT0_T1_,"",@"SHT_CUDA_INFO"
	.sectionflags	@""
	.align	4


	//----- nvinfo : EIATTR_CUDA_API_VERSION
	.align		4
        /*0000*/ 	.byte	0x04, 0x37
        /*0002*/ 	.short	(.L_62 - .L_61)
.L_61:
        /*0004*/ 	.word	0x00000082


	//----- nvinfo : EIATTR_KPARAM_INFO
	.align		4
.L_62:
        /*0008*/ 	.byte	0x04, 0x17
        /*000a*/ 	.short	(.L_64 - .L_63)
.L_63:
        /*000c*/ 	.word	0x00000000
        /*0010*/ 	.short	0x0001
        /*0012*/ 	.short	0x0008
        /*0014*/ 	.byte	0x00, 0xf0, 0x41, 0x00


	//----- nvinfo : EIATTR_KPARAM_INFO
	.align		4
.L_64:
        /*0018*/ 	.byte	0x04, 0x17
        /*001a*/ 	.short	(.L_66 - .L_65)
.L_65:
        /*001c*/ 	.word	0x00000000
        /*0020*/ 	.short	0x0000
        /*0022*/ 	.short	0x0000
        /*0024*/ 	.byte	0x00, 0xf0, 0x21, 0x00


	//----- nvinfo : EIATTR_SPARSE_MMA_MASK
	.align		4
.L_66:
        /*0028*/ 	.byte	0x03, 0x50
        /*002a*/ 	.short	0x0000


	//----- nvinfo : EIATTR_MAXREG_COUNT
	.align		4
        /*002c*/ 	.byte	0x03, 0x1b
        /*002e*/ 	.short	0x00ff


	//----- nvinfo : EIATTR_MERCURY_ISA_VERSION
	.align		4
        /*0030*/ 	.byte	0x03, 0x5f
        /*0032*/ 	.short	0x0101


	//----- nvinfo : EIATTR_VRC_CTA_INIT_COUNT
	.align		4
        /*0034*/ 	.byte	0x02, 0x4a
	.zero		1
	.zero		1


	//----- nvinfo : EIATTR_EXIT_INSTR_OFFSETS
	.align		4
        /*0038*/ 	.byte	0x04, 0x1c
        /*003a*/ 	.short	(.L_68 - .L_67)


	//   ....[0]....
.L_67:
        /*003c*/ 	.word	0x00000130


	//   ....[1]....
        /*0040*/ 	.word	0x00000230


	//   ....[2]....
        /*0044*/ 	.word	0x00000260


	//----- nvinfo : EIATTR_MAX_THREADS
	.align		4
.L_68:
        /*0048*/ 	.byte	0x04, 0x05
        /*004a*/ 	.short	(.L_70 - .L_69)
.L_69:
        /*004c*/ 	.word	0x00000100
        /*0050*/ 	.word	0x00000001
        /*0054*/ 	.word	0x00000001


	//----- nvinfo : EIATTR_CBANK_PARAM_SIZE
	.align		4
.L_70:
        /*0058*/ 	.byte	0x03, 0x19
        /*005a*/ 	.short	0x0018


	//----- nvinfo : EIATTR_PARAM_CBANK
	.align		4
        /*005c*/ 	.byte	0x04, 0x0a
        /*005e*/ 	.short	(.L_72 - .L_71)
	.align		4
.L_71:
        /*0060*/ 	.word	index@(.nv.constant0._ZN3cub18CUB_300001_SM_10006detail8for_each13static_kernelINS2_12policy_hub_t12policy_500_tEmN6thrust24THRUST_300001_SM_1000_NS8cuda_cub20__uninitialized_fill7functorINS7_10device_ptrIdEEdEEEEvT0_T1_)
        /*0064*/ 	.short	0x0380
        /*0066*/ 	.short	0x0018


	//----- nvinfo : EIATTR_SW_WAR
	.align		4
.L_72:
        /*0068*/ 	.byte	0x04, 0x36
        /*006a*/ 	.short	(.L_74 - .L_73)
.L_73:
        /*006c*/ 	.word	0x00000008
.L_74:


//--------------------- .nv.info._ZN3cub18CUB_300001_SM_10006detail11EmptyKernelIvEEvv --------------------------
	.section	.nv.info._ZN3cub18CUB_300001_SM_10006detail11EmptyKernelIvEEvv,"",@"SHT_CUDA_INFO"
	.sectionflags	@""
	.align	4


	//----- nvinfo : EIATTR_CUDA_API_VERSION
	.align		4
        /*0000*/ 	.byte	0x04, 0x37
        /*0002*/ 	.short	(.L_76 - .L_75)
.L_75:
        /*0004*/ 	.word	0x00000082


	//----- nvinfo : EIATTR_SPARSE_MMA_MASK
	.align		4
.L_76:
        /*0008*/ 	.byte	0x03, 0x50
        /*000a*/ 	.short	0x0000


	//----- nvinfo : EIATTR_MAXREG_COUNT
	.align		4
        /*000c*/ 	.byte	0x03, 0x1b
        /*000e*/ 	.short	0x00ff


	//----- nvinfo : EIATTR_MERCURY_ISA_VERSION
	.align		4
        /*0010*/ 	.byte	0x03, 0x5f
        /*0012*/ 	.short	0x0101


	//----- nvinfo : EIATTR_VRC_CTA_INIT_COUNT
	.align		4
        /*0014*/ 	.byte	0x02, 0x4a
	.zero		1
	.zero		1


	//----- nvinfo : EIATTR_EXIT_INSTR_OFFSETS
	.align		4
        /*0018*/ 	.byte	0x04, 0x1c
        /*001a*/ 	.short	(.L_78 - .L_77)


	//   ....[0]....
.L_77:
        /*001c*/ 	.word	0x00000010


	//----- nvinfo : EIATTR_SW_WAR
	.align		4
.L_78:
        /*0020*/ 	.byte	0x04, 0x36
        /*0022*/ 	.short	(.L_80 - .L_79)
.L_79:
        /*0024*/ 	.word	0x00000008
.L_80:


//--------------------- .nv.info._Z9matrixMulPdS_S_ii --------------------------
	.section	.nv.info._Z9matrixMulPdS_S_ii,"",@"SHT_CUDA_INFO"
	.sectionflags	@""
	.align	4


	//----- nvinfo : EIATTR_CUDA_API_VERSION
	.align		4
        /*0000*/ 	.byte	0x04, 0x37
        /*0002*/ 	.short	(.L_82 - .L_81)
.L_81:
        /*0004*/ 	.word	0x00000082


	//----- nvinfo : EIATTR_KPARAM_INFO
	.align		4
.L_82:
        /*0008*/ 	.byte	0x04, 0x17
        /*000a*/ 	.short	(.L_84 - .L_83)
.L_83:
        /*000c*/ 	.word	0x00000000
        /*0010*/ 	.short	0x0004
        /*0012*/ 	.short	0x001c
        /*0014*/ 	.byte	0x00, 0xf0, 0x11, 0x00


	//----- nvinfo : EIATTR_KPARAM_INFO
	.align		4
.L_84:
        /*0018*/ 	.byte	0x04, 0x17
        /*001a*/ 	.short	(.L_86 - .L_85)
.L_85:
        /*001c*/ 	.word	0x00000000
        /*0020*/ 	.short	0x0003
        /*0022*/ 	.short	0x0018
        /*0024*/ 	.byte	0x00, 0xf0, 0x11, 0x00


	//----- nvinfo : EIATTR_KPARAM_INFO
	.align		4
.L_86:
        /*0028*/ 	.byte	0x04, 0x17
        /*002a*/ 	.short	(.L_88 - .L_87)
.L_87:
        /*002c*/ 	.word	0x00000000
        /*0030*/ 	.short	0x0002
        /*0032*/ 	.short	0x0010
        /*0034*/ 	.byte	0x00, 0xf5, 0x21, 0x00


	//----- nvinfo : EIATTR_KPARAM_INFO
	.align		4
.L_88:
        /*0038*/ 	.byte	0x04, 0x17
        /*003a*/ 	.short	(.L_90 - .L_89)
.L_89:
        /*003c*/ 	.word	0x00000000
        /*0040*/ 	.short	0x0001
        /*0042*/ 	.short	0x0008
        /*0044*/ 	.byte	0x00, 0xf5, 0x21, 0x00


	//----- nvinfo : EIATTR_KPARAM_INFO
	.align		4
.L_90:
        /*0048*/ 	.byte	0x04, 0x17
        /*004a*/ 	.short	(.L_92 - .L_91)
.L_91:
        /*004c*/ 	.word	0x00000000
        /*0050*/ 	.short	0x0000
        /*0052*/ 	.short	0x0000
        /*0054*/ 	.byte	0x00, 0xf5, 0x21, 0x00


	//----- nvinfo : EIATTR_SPARSE_MMA_MASK
	.align		4
.L_92:
        /*0058*/ 	.byte	0x03, 0x50
        /*005a*/ 	.short	0x0000


	//----- nvinfo : EIATTR_MAXREG_COUNT
	.align		4
        /*005c*/ 	.byte	0x03, 0x1b
        /*005e*/ 	.short	0x00ff


	//----- nvinfo : EIATTR_NUM_BARRIERS
	.align		4
        /*0060*/ 	.byte	0x02, 0x4c
        /*0062*/ 	.byte	0x01
	.zero		1


	//----- nvinfo : EIATTR_MERCURY_ISA_VERSION
	.align		4
        /*0064*/ 	.byte	0x03, 0x5f
        /*0066*/ 	.short	0x0101


	//----- nvinfo : EIATTR_VRC_CTA_INIT_COUNT
	.align		4
        /*0068*/ 	.byte	0x02, 0x4a
	.zero		1
	.zero		1


	//----- nvinfo : EIATTR_EXIT_INSTR_OFFSETS
	.align		4
        /*006c*/ 	.byte	0x04, 0x1c
        /*006e*/ 	.short	(.L_94 - .L_93)


	//   ....[0]....
.L_93:
        /*0070*/ 	.word	0x00000270


	//   ....[1]....
        /*0074*/ 	.word	0x00000440


	//   ....[2]....
        /*0078*/ 	.word	0x000004c0


	//----- nvinfo : EIATTR_CBANK_PARAM_SIZE
	.align		4
.L_94:
        /*007c*/ 	.byte	0x03, 0x19
        /*007e*/ 	.short	0x0020


	//----- nvinfo : EIATTR_PARAM_CBANK
	.align		4
        /*0080*/ 	.byte	0x04, 0x0a
        /*0082*/ 	.short	(.L_96 - .L_95)
	.align		4
.L_95:
        /*0084*/ 	.word	index@(.nv.constant0._Z9matrixMulPdS_S_ii)
        /*0088*/ 	.short	0x0380
        /*008a*/ 	.short	0x0020


	//----- nvinfo : EIATTR_SW_WAR
	.align		4
.L_96:
        /*008c*/ 	.byte	0x04, 0x36
        /*008e*/ 	.short	(.L_98 - .L_97)
.L_97:
        /*0090*/ 	.word	0x00000008
.L_98:


//--------------------- .nv.callgraph             --------------------------
	.section	.nv.callgraph,"",@"SHT_CUDA_CALLGRAPH"
	.align	4
	.sectionentsize	8
	.align		4
        /*0000*/ 	.word	0x00000000
	.align		4
        /*0004*/ 	.word	0xffffffff
	.align		4
        /*0008*/ 	.word	0x00000000
	.align		4
        /*000c*/ 	.word	0xfffffffe
	.align		4
        /*0010*/ 	.word	0x00000000
	.align		4
        /*0014*/ 	.word	0xfffffffd
	.align		4
        /*0018*/ 	.word	0x00000000
	.align		4
        /*001c*/ 	.word	0xfffffffc


//--------------------- .nv.constant4             --------------------------
	.section	.nv.constant4,"a",@progbits
	.align	8
	.align		8
.nv.constant4:
        /*0000*/ 	.dword	_ZN34_INTERNAL_49ff42f2_4_k_cu_47dac6b94cuda3std3__45__cpo5beginE
	.align		8
        /*0008*/ 	.dword	_ZN34_INTERNAL_49ff42f2_4_k_cu_47dac6b94cuda3std3__45__cpo3endE
	.align		8
        /*0010*/ 	.dword	_ZN34_INTERNAL_49ff42f2_4_k_cu_47dac6b94cuda3std3__45__cpo6cbeginE
	.align		8
        /*0018*/ 	.dword	_ZN34_INTERNAL_49ff42f2_4_k_cu_47dac6b94cuda3std3__45__cpo4cendE
	.align		8
        /*0020*/ 	.dword	_ZN34_INTERNAL_49ff42f2_4_k_cu_47dac6b94cuda3std3__45__cpo6rbeginE
	.align		8
        /*0028*/ 	.dword	_ZN34_INTERNAL_49ff42f2_4_k_cu_47dac6b94cuda3std3__45__cpo4rendE
	.align		8
        /*0030*/ 	.dword	_ZN34_INTERNAL_49ff42f2_4_k_cu_47dac6b94cuda3std3__45__cpo7crbeginE
	.align		8
        /*0038*/ 	.dword	_ZN34_INTERNAL_49ff42f2_4_k_cu_47dac6b94cuda3std3__45__cpo5crendE
	.align		8
        /*0040*/ 	.dword	_ZN34_INTERNAL_49ff42f2_4_k_cu_47dac6b94cuda3std3__436_GLOBAL__N__49ff42f2_4_k_cu_47dac6b96ignoreE
	.align		8
        /*0048*/ 	.dword	_ZN34_INTERNAL_49ff42f2_4_k_cu_47dac6b94cuda3std3__419piecewise_constructE
	.align		8
        /*0050*/ 	.dword	_ZN34_INTERNAL_49ff42f2_4_k_cu_47dac6b94cuda3std3__48in_placeE
	.align		8
        /*0058*/ 	.dword	_ZN34_INTERNAL_49ff42f2_4_k_cu_47dac6b94cuda3std3__420unreachable_sentinelE
	.align		8
        /*0060*/ 	.dword	_ZN34_INTERNAL_49ff42f2_4_k_cu_47dac6b94cuda3std3__47nulloptE
	.align		8
        /*0068*/ 	.dword	_ZN34_INTERNAL_49ff42f2_4_k_cu_47dac6b94cuda3std3__48unexpectE
	.align		8
        /*0070*/ 	.dword	_ZN34_INTERNAL_49ff42f2_4_k_cu_47dac6b94cuda3std6ranges3__45__cpo4swapE
	.align		8
        /*0078*/ 	.dword	_ZN34_INTERNAL_49ff42f2_4_k_cu_47dac6b94cuda3std6ranges3__45__cpo9iter_moveE
	.align		8
        /*0080*/ 	.dword	_ZN34_INTERNAL_49ff42f2_4_k_cu_47dac6b94cuda3std6ranges3__45__cpo5beginE
	.align		8
        /*0088*/ 	.dword	_ZN34_INTERNAL_49ff42f2_4_k_cu_47dac6b94cuda3std6ranges3__45__cpo3endE
	.align		8
        /*0090*/ 	.dword	_ZN34_INTERNAL_49ff42f2_4_k_cu_47dac6b94cuda3std6ranges3__45__cpo6cbeginE
	.align		8
        /*0098*/ 	.dword	_ZN34_INTERNAL_49ff42f2_4_k_cu_47dac6b94cuda3std6ranges3__45__cpo4cendE
	.align		8
        /*00a0*/ 	.dword	_ZN34_INTERNAL_49ff42f2_4_k_cu_47dac6b94cuda3std6ranges3__45__cpo7advanceE
	.align		8
        /*00a8*/ 	.dword	_ZN34_INTERNAL_49ff42f2_4_k_cu_47dac6b94cuda3std6ranges3__45__cpo9iter_swapE
	.align		8
        /*00b0*/ 	.dword	_ZN34_INTERNAL_49ff42f2_4_k_cu_47dac6b94cuda3std6ranges3__45__cpo4nextE
	.align		8
        /*00b8*/ 	.dword	_ZN34_INTERNAL_49ff42f2_4_k_cu_47dac6b94cuda3std6ranges3__45__cpo4prevE
	.align		8
        /*00c0*/ 	.dword	_ZN34_INTERNAL_49ff42f2_4_k_cu_47dac6b94cuda3std6ranges3__45__cpo4dataE
	.align		8
        /*00c8*/ 	.dword	_ZN34_INTERNAL_49ff42f2_4_k_cu_47dac6b94cuda3std6ranges3__45__cpo5cdataE
	.align		8
        /*00d0*/ 	.dword	_ZN34_INTERNAL_49ff42f2_4_k_cu_47dac6b94cuda3std6ranges3__45__cpo4sizeE
	.align		8
        /*00d8*/ 	.dword	_ZN34_INTERNAL_49ff42f2_4_k_cu_47dac6b94cuda3std6ranges3__45__cpo5ssizeE
	.align		8
        /*00e0*/ 	.dword	_ZN34_INTERNAL_49ff42f2_4_k_cu_47dac6b94cuda3std6ranges3__45__cpo8distanceE
	.align		8
        /*00e8*/ 	.dword	_ZN34_INTERNAL_49ff42f2_4_k_cu_47dac6b96thrust24THRUST_300001_SM_1000_NS8cuda_cub3parE
	.align		8
        /*00f0*/ 	.dword	_ZN34_INTERNAL_49ff42f2_4_k_cu_47dac6b96thrust24THRUST_300001_SM_1000_NS8cuda_cub10par_nosyncE
	.align		8
        /*00f8*/ 	.dword	_ZN34_INTERNAL_49ff42f2_4_k_cu_47dac6b96thrust24THRUST_300001_SM_1000_NS6system6detail10sequential3seqE
	.align		8
        /*0100*/ 	.dword	_ZN34_INTERNAL_49ff42f2_4_k_cu_47dac6b96thrust24THRUST_300001_SM_1000_NS12placeholders2_1E
	.align		8
        /*0108*/ 	.dword	_ZN34_INTERNAL_49ff42f2_4_k_cu_47dac6b96thrust24THRUST_300001_SM_1000_NS12placeholders2_2E
	.align		8
        /*0110*/ 	.dword	_ZN34_INTERNAL_49ff42f2_4_k_cu_47dac6b96thrust24THRUST_300001_SM_1000_NS12placeholders2_3E
	.align		8
        /*0118*/ 	.dword	_ZN34_INTERNAL_49ff42f2_4_k_cu_47dac6b96thrust24THRUST_300001_SM_1000_NS12placeholders2_4E
	.align		8
        /*0120*/ 	.dword	_ZN34_INTERNAL_49ff42f2_4_k_cu_47dac6b96thrust24THRUST_300001_SM_1000_NS12placeholders2_5E
	.align		8
        /*0128*/ 	.dword	_ZN34_INTERNAL_49ff42f2_4_k_cu_47dac6b96thrust24THRUST_300001_SM_1000_NS12placeholders2_6E
	.align		8
        /*0130*/ 	.dword	_ZN34_INTERNAL_49ff42f2_4_k_cu_47dac6b96thrust24THRUST_300001_SM_1000_NS12placeholders2_7E
	.align		8
        /*0138*/ 	.dword	_ZN34_INTERNAL_49ff42f2_4_k_cu_47dac6b96thrust24THRUST_300001_SM_1000_NS12placeholders2_8E
	.align		8
        /*0140*/ 	.dword	_ZN34_INTERNAL_49ff42f2_4_k_cu_47dac6b96thrust24THRUST_300001_SM_1000_NS12placeholders2_9E
	.align		8
        /*0148*/ 	.dword	_ZN34_INTERNAL_49ff42f2_4_k_cu_47dac6b96thrust24THRUST_300001_SM_1000_NS12placeholders3_10E
	.align		8
        /*0150*/ 	.dword	_ZN34_INTERNAL_49ff42f2_4_k_cu_47dac6b96thrust24THRUST_300001_SM_1000_NS3seqE


//--------------------- .text._ZN3cub18CUB_300001_SM_10006detail8for_each13static_kernelINS2_12policy_hub_t12policy_500_tEmN6thrust24THRUST_300001_SM_1000_NS8cuda_cub20__uninitialized_fill7functorINS7_10device_ptrIdEEdEEEEvT0_T1_ --------------------------
	.section	.text._ZN3cub18CUB_300001_SM_10006detail8for_each13static_kernelINS2_12policy_hub_t12policy_500_tEmN6thrust24THRUST_300001_SM_1000_NS8cuda_cub20__uninitialized_fill7functorINS7_10device_ptrIdEEdEEEEvT0_T1_,"ax",@progbits
	.align	128
        .global         _ZN3cub18CUB_300001_SM_10006detail8for_each13static_kernelINS2_12policy_hub_t12policy_500_tEmN6thrust24THRUST_300001_SM_1000_NS8cuda_cub20__uninitialized_fill7functorINS7_10device_ptrIdEEdEEEEvT0_T1_
        .type           _ZN3cub18CUB_300001_SM_10006detail8for_each13static_kernelINS2_12policy_hub_t12policy_500_tEmN6thrust24THRUST_300001_SM_1000_NS8cuda_cub20__uninitialized_fill7functorINS7_10device_ptrIdEEdEEEEvT0_T1_,@function
        .size           _ZN3cub18CUB_300001_SM_10006detail8for_each13static_kernelINS2_12policy_hub_t12policy_500_tEmN6thrust24THRUST_300001_SM_1000_NS8cuda_cub20__uninitialized_fill7functorINS7_10device_ptrIdEEdEEEEvT0_T1_,(.L_x_6 - _ZN3cub18CUB_300001_SM_10006detail8for_each13static_kernelINS2_12policy_hub_t12policy_500_tEmN6thrust24THRUST_300001_SM_1000_NS8cuda_cub20__uninitialized_fill7functorINS7_10device_ptrIdEEdEEEEvT0_T1_)
        .other          _ZN3cub18CUB_300001_SM_10006detail8for_each13static_kernelINS2_12policy_hub_t12policy_500_tEmN6thrust24THRUST_300001_SM_1000_NS8cuda_cub20__uninitialized_fill7functorINS7_10device_ptrIdEEdEEEEvT0_T1_,@"STO_CUDA_ENTRY STV_DEFAULT"
_ZN3cub18CUB_300001_SM_10006detail8for_each13static_kernelINS2_12policy_hub_t12policy_500_tEmN6thrust24THRUST_300001_SM_1000_NS8cuda_cub20__uninitialized_fill7functorINS7_10device_ptrIdEEdEEEEvT0_T1_:
.text._ZN3cub18CUB_300001_SM_10006detail8for_each13static_kernelINS2_12policy_hub_t12policy_500_tEmN6thrust24THRUST_300001_SM_1000_NS8cuda_cub20__uninitialized_fill7functorINS7_10device_ptrIdEEdEEEEvT0_T1_:
[----:B------:R-:W-:Y:S08]  /*0000*/  LDC R1, c[0x0][0x37c] ;  /* 0x0000df00ff017b82 */ /* 0x000ff00000000800 */
[----:B------:R-:W0:Y:S01]  /*0010*/  S2UR UR4, SR_CTAID.X ;  /* 0x00000000000479c3 */ /* 0x000e220000002500 */
[----:B------:R-:W1:Y:S01]  /*0020*/  LDCU.64 UR6, c[0x0][0x380] ;  /* 0x00007000ff0677ac */ /* 0x000e620008000a00 */
[----:B------:R-:W2:Y:S01]  /*0030*/  LDCU.64 UR8, c[0x0][0x358] ;  /* 0x00006b00ff0877ac */ /* 0x000ea20008000a00 */
[----:B0-----:R-:W-:-:S04]  /*0040*/  UIMAD.WIDE.U32 UR4, UR4, 0x200, URZ ;  /* 0x00000200040478a5 */ /* 0x001fc8000f8e00ff */
[----:B-1----:R-:W-:-:S04]  /*0050*/  UIADD3 UR6, UP0, UPT, -UR4, UR6, URZ ;  /* 0x0000000604067290 */ /* 0x002fc8000ff1e1ff */
[----:B------:R-:W-:Y:S02]  /*0060*/  UIADD3.X UR7, UPT, UPT, ~UR5, UR7, URZ, UP0, !UPT ;  /* 0x0000000705077290 */ /* 0x000fe400087fe5ff */
[----:B------:R-:W-:-:S04]  /*0070*/  UISETP.GE.U32.AND UP0, UPT, UR6, 0x200, UPT ;  /* 0x000002000600788c */ /* 0x000fc8000bf06070 */
[----:B------:R-:W-:-:S09]  /*0080*/  UISETP.GE.U32.AND.EX UP0, UPT, UR7, URZ, UPT, UP0 ;  /* 0x000000ff0700728c */ /* 0x000fd2000bf06100 */
[----:B--2---:R-:W-:Y:S05]  /*0090*/  BRA.U !UP0, `(.L_x_0) ;  /* 0x0000000108287547 */ /* 0x004fea000b800000 */
[----:B------:R-:W0:Y:S01]  /*00a0*/  S2R R0, SR_TID.X ;  /* 0x0000000000007919 */ /* 0x000e220000002100 */
[----:B------:R-:W1:Y:S01]  /*00b0*/  LDCU.64 UR6, c[0x0][0x388] ;  /* 0x00007100ff0677ac */ /* 0x000e620008000a00 */
[----:B------:R-:W2:Y:S01]  /*00c0*/  LDC.64 R4, c[0x0][0x390] ;  /* 0x0000e400ff047b82 */ /* 0x000ea20000000a00 */
[----:B0-----:R-:W-:-:S05]  /*00d0*/  IADD3 R0, P0, PT, R0, UR4, RZ ;  /* 0x0000000400007c10 */ /* 0x001fca000ff1e0ff */
[----:B------:R-:W-:Y:S01]  /*00e0*/  IMAD.X R3, RZ, RZ, UR5, P0 ;  /* 0x00000005ff037e24 */ /* 0x000fe200080e06ff */
[----:B-1----:R-:W-:-:S04]  /*00f0*/  LEA R2, P0, R0, UR6, 0x3 ;  /* 0x0000000600027c11 */ /* 0x002fc8000f8018ff */
[----:B------:R-:W-:-:S05]  /*0100*/  LEA.HI.X R3, R0, UR7, R3, 0x3, P0 ;  /* 0x0000000700037c11 */ /* 0x000fca00080f1c03 */
[----:B--2---:R-:W-:Y:S04]  /*0110*/  STG.E.64 desc[UR8][R2.64], R4 ;  /* 0x0000000402007986 */ /* 0x004fe8000c101b08 */
[----:B------:R-:W-:Y:S01]  /*0120*/  STG.E.64 desc[UR8][R2.64+0x800], R4 ;  /* 0x0008000402007986 */ /* 0x000fe2000c101b08 */
[----:B------:R-:W-:Y:S05]  /*0130*/  EXIT ;  /* 0x000000000000794d */ /* 0x000fea0003800000 */
.L_x_0:
[----:B------:R-:W0:Y:S01]  /*0140*/  S2R R0, SR_TID.X ;  /* 0x0000000000007919 */ /* 0x000e220000002100 */
[----:B------:R-:W-:Y:S01]  /*0150*/  IMAD.U32 R2, RZ, RZ, UR7 ;  /* 0x00000007ff027e24 */ /* 0x000fe2000f8e00ff */
[----:B------:R-:W1:Y:S01]  /*0160*/  LDCU.64 UR10, c[0x0][0x388] ;  /* 0x00007100ff0a77ac */ /* 0x000e620008000a00 */
[----:B------:R-:W-:Y:S01]  /*0170*/  IMAD.U32 R6, RZ, RZ, UR7 ;  /* 0x00000007ff067e24 */ /* 0x000fe2000f8e00ff */
[----:B0-----:R-:W-:-:S04]  /*0180*/  ISETP.LT.U32.AND P0, PT, R0, UR6, PT ;  /* 0x0000000600007c0c */ /* 0x001fc8000bf01070 */
[----:B------:R-:W-:Y:S01]  /*0190*/  ISETP.GT.U32.AND.EX P0, PT, R2, RZ, PT, P0 ;  /* 0x000000ff0200720c */ /* 0x000fe20003f04100 */
[C---:B------:R-:W-:Y:S01]  /*01a0*/  VIADD R2, R0.reuse, 0x100 ;  /* 0x0000010000027836 */ /* 0x040fe20000000000 */
[----:B------:R-:W-:-:S04]  /*01b0*/  IADD3 R0, P2, PT, R0, UR4, RZ ;  /* 0x0000000400007c10 */ /* 0x000fc8000ff5e0ff */
[----:B------:R-:W-:Y:S01]  /*01c0*/  ISETP.LT.U32.AND P1, PT, R2, UR6, PT ;  /* 0x0000000602007c0c */ /* 0x000fe2000bf21070 */
[----:B------:R-:W-:Y:S01]  /*01d0*/  IMAD.X R3, RZ, RZ, UR5, P2 ;  /* 0x00000005ff037e24 */ /* 0x000fe200090e06ff */
[----:B-1----:R-:W-:Y:S02]  /*01e0*/  LEA R2, P2, R0, UR10, 0x3 ;  /* 0x0000000a00027c11 */ /* 0x002fe4000f8418ff */
[----:B------:R-:W-:Y:S02]  /*01f0*/  ISETP.GT.U32.AND.EX P1, PT, R6, RZ, PT, P1 ;  /* 0x000000ff0600720c */ /* 0x000fe40003f24110 */
[----:B------:R-:W-:Y:S01]  /*0200*/  LEA.HI.X R3, R0, UR11, R3, 0x3, P2 ;  /* 0x0000000b00037c11 */ /* 0x000fe200090f1c03 */
[----:B------:R-:W0:Y:S04]  /*0210*/  @P0 LDC.64 R4, c[0x0][0x390] ;  /* 0x0000e400ff040b82 */ /* 0x000e280000000a00 */
[----:B0-----:R0:W-:Y:S06]  /*0220*/  @P0 STG.E.64 desc[UR8][R2.64], R4 ;  /* 0x0000000402000986 */ /* 0x0011ec000c101b08 */
[----:B------:R-:W-:Y:S05]  /*0230*/  @!P1 EXIT ;  /* 0x000000000000994d */ /* 0x000fea0003800000 */
[----:B0-----:R-:W0:Y:S02]  /*0240*/  LDC.64 R4, c[0x0][0x390] ;  /* 0x0000e400ff047b82 */ /* 0x001e240000000a00 */
[----:B0-----:R-:W-:Y:S01]  /*0250*/  STG.E.64 desc[UR8][R2.64+0x800], R4 ;  /* 0x0008000402007986 */ /* 0x001fe2000c101b08 */
[----:B------:R-:W-:Y:S05]  /*0260*/  EXIT ;  /* 0x000000000000794d */ /* 0x000fea0003800000 */
.L_x_1:
[----:B------:R-:W-:-:S00]  /*0270*/  BRA `(.L_x_1) ;  /* 0xfffffffc00fc7947 */ /* 0x000fc0000383ffff */
[----:B------:R-:W-:-:S00]  /*0280*/  NOP ;  /* 0x0000000000007918 */ /* 0x000fc00000000000 */
[----:B------:R-:W-:-:S00]  /*0290*/  NOP ;  /* 0x0000000000007918 */ /* 0x000fc00000000000 */
[----:B------:R-:W-:-:S00]  /*02a0*/  NOP ;  /* 0x0000000000007918 */ /* 0x000fc00000000000 */
[----:B------:R-:W-:-:S00]  /*02b0*/  NOP ;  /* 0x0000000000007918 */ /* 0x000fc00000000000 */
[----:B------:R-:W-:-:S00]  /*02c0*/  NOP ;  /* 0x0000000000007918 */ /* 0x000fc00000000000 */
[----:B------:R-:W-:-:S00]  /*02d0*/  NOP ;  /* 0x0000000000007918 */ /* 0x000fc00000000000 */
[----:B------:R-:W-:-:S00]  /*02e0*/  NOP ;  /* 0x0000000000007918 */ /* 0x000fc00000000000 */
[----:B------:R-:W-:-:S00]  /*02f0*/  NOP ;  /* 0x0000000000007918 */ /* 0x000fc00000000000 */
.L_x_6:


//--------------------- .text._ZN3cub18CUB_300001_SM_10006detail11EmptyKernelIvEEvv --------------------------
	.section	.text._ZN3cub18CUB_300001_SM_10006detail11EmptyKernelIvEEvv,"ax",@progbits
	.align	128
        .global         _ZN3cub18CUB_300001_SM_10006detail11EmptyKernelIvEEvv
        .type           _ZN3cub18CUB_300001_SM_10006detail11EmptyKernelIvEEvv,@function
        .size           _ZN3cub18CUB_300001_SM_10006detail11EmptyKernelIvEEvv,(.L_x_7 - _ZN3cub18CUB_300001_SM_10006detail11EmptyKernelIvEEvv)
        .other          _ZN3cub18CUB_300001_SM_10006detail11EmptyKernelIvEEvv,@"STO_CUDA_ENTRY STV_DEFAULT"
_ZN3cub18CUB_300001_SM_10006detail11EmptyKernelIvEEvv:
.text._ZN3cub18CUB_300001_SM_10006detail11EmptyKernelIvEEvv:
[----:B------:R-:W-:Y:S01]  /*0000*/  LDC R1, c[0x0][0x37c] ;  /* 0x0000df00ff017b82 */ /* 0x000fe20000000800 */
[----:B------:R-:W-:Y:S05]  /*0010*/  EXIT ;  /* 0x000000000000794d */ /* 0x000fea0003800000 */
.L_x_2:
        /* <DEDUP_REMOVED lines=14> */
.L_x_7:


//--------------------- .text._Z9matrixMulPdS_S_ii --------------------------
	.section	.text._Z9matrixMulPdS_S_ii,"ax",@progbits
	.align	128
        .global         _Z9matrixMulPdS_S_ii
        .type           _Z9matrixMulPdS_S_ii,@function
        .size           _Z9matrixMulPdS_S_ii,(.L_x_8 - _Z9matrixMulPdS_S_ii)
        .other          _Z9matrixMulPdS_S_ii,@"STO_CUDA_ENTRY STV_DEFAULT"
_Z9matrixMulPdS_S_ii:
.text._Z9matrixMulPdS_S_ii:
[----:B------:R-:W-:Y:S08]  /*0000*/  LDC R1, c[0x0][0x37c] ;  /* 0x0000df00ff017b82 */ /* 0x000ff00000000800 */
[----:B------:R-:W0:Y:S01]  /*0010*/  LDC R2, c[0x0][0x398] ;  /* 0x0000e600ff027b82 */ /* 0x000e220000000800 */
[----:B------:R-:W1:Y:S01]  /*0020*/  S2R R3, SR_TID.X ;  /* 0x0000000000037919 */ /* 0x000e620000002100 */
[----:B------:R-:W1:Y:S01]  /*0030*/  LDCU UR7, c[0x0][0x360] ;  /* 0x00006c00ff0777ac */ /* 0x000e620008000800 */
[----:B------:R-:W1:Y:S01]  /*0040*/  S2R R0, SR_CTAID.X ;  /* 0x0000000000007919 */ /* 0x000e620000002500 */
[----:B------:R-:W2:Y:S01]  /*0050*/  LDCU.64 UR8, c[0x0][0x358] ;  /* 0x00006b00ff0877ac */ /* 0x000ea20008000a00 */
[----:B0-----:R-:W-:-:S04]  /*0060*/  IABS R11, R2 ;  /* 0x00000002000b7213 */ /* 0x001fc80000000000 */
[----:B------:R-:W0:Y:S01]  /*0070*/  I2F.RP R6, R11 ;  /* 0x0000000b00067306 */ /* 0x000e220000209400 */
[----:B-1----:R-:W-:-:S05]  /*0080*/  IMAD R9, R0, UR7, R3 ;  /* 0x0000000700097c24 */ /* 0x002fca000f8e0203 */
[----:B------:R-:W-:Y:S02]  /*0090*/  ISETP.GE.AND P2, PT, R9, RZ, PT ;  /* 0x000000ff0900720c */ /* 0x000fe40003f46270 */
[----:B0-----:R-:W0:Y:S02]  /*00a0*/  MUFU.RCP R6, R6 ;  /* 0x0000000600067308 */ /* 0x001e240000001000 */
[----:B0-----:R-:W-:-:S06]  /*00b0*/  VIADD R4, R6, 0xffffffe ;  /* 0x0ffffffe06047836 */ /* 0x001fcc0000000000 */
[----:B------:R0:W1:Y:S02]  /*00c0*/  F2I.FTZ.U32.TRUNC.NTZ R5, R4 ;  /* 0x0000000400057305 */ /* 0x000064000021f000 */
[----:B0-----:R-:W-:Y:S01]  /*00d0*/  IMAD.MOV.U32 R4, RZ, RZ, RZ ;  /* 0x000000ffff047224 */ /* 0x001fe200078e00ff */
[----:B-1----:R-:W-:-:S05]  /*00e0*/  IADD3 R8, PT, PT, RZ, -R5, RZ ;  /* 0x80000005ff087210 */ /* 0x002fca0007ffe0ff */
[----:B------:R-:W-:Y:S01]  /*00f0*/  IMAD R7, R8, R11, RZ ;  /* 0x0000000b08077224 */ /* 0x000fe200078e02ff */
[----:B------:R-:W-:-:S03]  /*0100*/  IABS R8, R9 ;  /* 0x0000000900087213 */ /* 0x000fc60000000000 */
[----:B------:R-:W-:Y:S02]  /*0110*/  IMAD.HI.U32 R5, R5, R7, R4 ;  /* 0x0000000705057227 */ /* 0x000fe400078e0004 */
[----:B------:R-:W0:Y:S04]  /*0120*/  LDC.64 R6, c[0x0][0x388] ;  /* 0x0000e200ff067b82 */ /* 0x000e280000000a00 */
[----:B------:R-:W-:-:S05]  /*0130*/  IMAD.HI.U32 R5, R5, R8, RZ ;  /* 0x0000000805057227 */ /* 0x000fca00078e00ff */
[----:B------:R-:W-:-:S05]  /*0140*/  IADD3 R5, PT, PT, -R5, RZ, RZ ;  /* 0x000000ff05057210 */ /* 0x000fca0007ffe1ff */
[C---:B------:R-:W-:Y:S02]  /*0150*/  IMAD R8, R11.reuse, R5, R8 ;  /* 0x000000050b087224 */ /* 0x040fe400078e0208 */
[----:B------:R-:W1:Y:S03]  /*0160*/  LDC.64 R4, c[0x0][0x380] ;  /* 0x0000e000ff047b82 */ /* 0x000e660000000a00 */
[----:B------:R-:W-:-:S13]  /*0170*/  ISETP.GT.U32.AND P0, PT, R11, R8, PT ;  /* 0x000000080b00720c */ /* 0x000fda0003f04070 */
[----:B------:R-:W-:Y:S01]  /*0180*/  @!P0 IMAD.IADD R8, R8, 0x1, -R11 ;  /* 0x0000000108088824 */ /* 0x000fe200078e0a0b */
[----:B------:R-:W-:-:S04]  /*0190*/  ISETP.NE.AND P0, PT, R2, RZ, PT ;  /* 0x000000ff0200720c */ /* 0x000fc80003f05270 */
[----:B------:R-:W-:-:S13]  /*01a0*/  ISETP.GT.U32.AND P1, PT, R11, R8, PT ;  /* 0x000000080b00720c */ /* 0x000fda0003f24070 */
[----:B------:R-:W-:-:S05]  /*01b0*/  @!P1 IADD3 R8, PT, PT, R8, -R11, RZ ;  /* 0x8000000b08089210 */ /* 0x000fca0007ffe0ff */
[----:B------:R-:W-:Y:S02]  /*01c0*/  IMAD.MOV.U32 R11, RZ, RZ, R8 ;  /* 0x000000ffff0b7224 */ /* 0x000fe400078e0008 */
[----:B-1----:R-:W-:-:S03]  /*01d0*/  IMAD.WIDE R8, R9, 0x8, R4 ;  /* 0x0000000809087825 */ /* 0x002fc600078e0204 */
[----:B------:R-:W-:Y:S02]  /*01e0*/  @!P2 IADD3 R11, PT, PT, -R11, RZ, RZ ;  /* 0x000000ff0b0ba210 */ /* 0x000fe40007ffe1ff */
[----:B------:R-:W-:-:S05]  /*01f0*/  @!P0 LOP3.LUT R11, RZ, R2, RZ, 0x33, !PT ;  /* 0x00000002ff0b8212 */ /* 0x000fca00078e33ff */
[----:B0-----:R-:W-:Y:S02]  /*0200*/  IMAD.WIDE R6, R11, 0x8, R6 ;  /* 0x000000080b067825 */ /* 0x001fe400078e0206 */
[----:B--2---:R-:W2:Y:S04]  /*0210*/  LDG.E.64 R10, desc[UR8][R8.64] ;  /* 0x00000008080a7981 */ /* 0x004ea8000c1e1b00 */
[----:B------:R-:W2:Y:S01]  /*0220*/  LDG.E.64 R6, desc[UR8][R6.64] ;  /* 0x0000000806067981 */ /* 0x000ea2000c1e1b00 */
[----:B------:R-:W-:Y:S01]  /*0230*/  ISETP.GE.U32.AND P0, PT, R3, R2, PT ;  /* 0x000000020300720c */ /* 0x000fe20003f06070 */
[----:B--2---:R-:W-:-:S07]  /*0240*/  DMUL R10, R6, R10 ;  /* 0x0000000a060a7228 */ /* 0x004fce0000000000 */
[----:B------:R0:W-:Y:S01]  /*0250*/  STG.E.64 desc[UR8][R8.64], R10 ;  /* 0x0000000a08007986 */ /* 0x0001e2000c101b08 */
[----:B------:R-:W-:Y:S06]  /*0260*/  BAR.SYNC.DEFER_BLOCKING 0x0 ;  /* 0x0000000000007b1d */ /* 0x000fec0000010000 */
[----:B------:R-:W-:Y:S05]  /*0270*/  @P0 EXIT ;  /* 0x000000000000094d */ /* 0x000fea0003800000 */
[----:B------:R-:W-:-:S04]  /*0280*/  IMAD R7, R0, R2, R3 ;  /* 0x0000000200077224 */ /* 0x000fc800078e0203 */
[----:B------:R-:W-:-:S06]  /*0290*/  IMAD.WIDE.U32 R4, R7, 0x8, R4 ;  /* 0x0000000807047825 */ /* 0x000fcc00078e0004 */
[----:B------:R-:W2:Y:S01]  /*02a0*/  LDG.E.64 R4, desc[UR8][R4.64] ;  /* 0x0000000804047981 */ /* 0x000ea2000c1e1b00 */
[----:B------:R-:W1:Y:S01]  /*02b0*/  S2UR UR5, SR_CgaCtaId ;  /* 0x00000000000579c3 */ /* 0x000e620000008800 */
[----:B------:R-:W-:Y:S01]  /*02c0*/  UMOV UR4, 0x400 ;  /* 0x0000040000047882 */ /* 0x000fe20000000000 */
[----:B------:R-:W-:Y:S01]  /*02d0*/  UISETP.GE.U32.AND UP0, UPT, UR7, 0x2, UPT ;  /* 0x000000020700788c */ /* 0x000fe2000bf06070 */
[----:B------:R-:W-:Y:S01]  /*02e0*/  ISETP.NE.AND P1, PT, R3, RZ, PT ;  /* 0x000000ff0300720c */ /* 0x000fe20003f25270 */
[----:B-1----:R-:W-:-:S06]  /*02f0*/  ULEA UR4, UR5, UR4, 0x18 ;  /* 0x0000000405047291 */ /* 0x002fcc000f8ec0ff */
[----:B------:R-:W-:-:S05]  /*0300*/  LEA R7, R3, UR4, 0x3 ;  /* 0x0000000403077c11 */ /* 0x000fca000f8e18ff */
[----:B--2---:R1:W-:Y:S01]  /*0310*/  STS.64 [R7], R4 ;  /* 0x0000000407007388 */ /* 0x0043e20000000a00 */
[----:B------:R-:W-:Y:S06]  /*0320*/  BAR.SYNC.DEFER_BLOCKING 0x0 ;  /* 0x0000000000007b1d */ /* 0x000fec0000010000 */
[----:B------:R-:W-:Y:S05]  /*0330*/  BRA.U !UP0, `(.L_x_3) ;  /* 0x0000000108407547 */ /* 0x000fea000b800000 */
[----:B------:R-:W2:Y:S01]  /*0340*/  LDCU UR10, c[0x0][0x398] ;  /* 0x00007300ff0a77ac */ /* 0x000ea20008000800 */
[----:B------:R-:W-:-:S05]  /*0350*/  UMOV UR5, 0x1 ;  /* 0x0000000100057882 */ /* 0x000fca0000000000 */
.L_x_4:
[----:B------:R-:W-:-:S04]  /*0360*/  USHF.L.U32 UR6, UR5, 0x1, URZ ;  /* 0x0000000105067899 */ /* 0x000fc800080006ff */
[----:B------:R-:W-:Y:S02]  /*0370*/  UISETP.GE.U32.AND UP0, UPT, UR6, UR7, UPT ;  /* 0x000000070600728c */ /* 0x000fe4000bf06070 */
[----:B0--3--:R-:W-:-:S05]  /*0380*/  IMAD R9, R3, UR6, RZ ;  /* 0x0000000603097c24 */ /* 0x009fca000f8e02ff */
[----:B--2---:R-:W-:-:S13]  /*0390*/  ISETP.GE.AND P0, PT, R9, UR10, PT ;  /* 0x0000000a09007c0c */ /* 0x004fda000bf06270 */
[C---:B------:R-:W-:Y:S01]  /*03a0*/  @!P0 VIADD R2, R9.reuse, UR5 ;  /* 0x0000000509028c36 */ /* 0x040fe20008000000 */
[----:B------:R-:W-:Y:S01]  /*03b0*/  @!P0 LEA R9, R9, UR4, 0x3 ;  /* 0x0000000409098c11 */ /* 0x000fe2000f8e18ff */
[----:B------:R-:W-:-:S03]  /*03c0*/  UMOV UR5, UR6 ;  /* 0x0000000600057c82 */ /* 0x000fc60008000000 */
[----:B------:R-:W-:Y:S01]  /*03d0*/  @!P0 LEA R2, R2, UR4, 0x3 ;  /* 0x0000000402028c11 */ /* 0x000fe2000f8e18ff */
[----:B-1----:R-:W-:Y:S04]  /*03e0*/  @!P0 LDS.64 R6, [R9] ;  /* 0x0000000009068984 */ /* 0x002fe80000000a00 */
[----:B------:R-:W0:Y:S02]  /*03f0*/  @!P0 LDS.64 R4, [R2] ;  /* 0x0000000002048984 */ /* 0x000e240000000a00 */
[----:B0-----:R-:W-:-:S07]  /*0400*/  @!P0 DADD R4, R4, R6 ;  /* 0x0000000004048229 */ /* 0x001fce0000000006 */
[----:B------:R3:W-:Y:S01]  /*0410*/  @!P0 STS.64 [R9], R4 ;  /* 0x0000000409008388 */ /* 0x0007e20000000a00 */
[----:B------:R-:W-:Y:S06]  /*0420*/  BAR.SYNC.DEFER_BLOCKING 0x0 ;  /* 0x0000000000007b1d */ /* 0x000fec0000010000 */
[----:B------:R-:W-:Y:S05]  /*0430*/  BRA.U !UP0, `(.L_x_4) ;  /* 0xfffffffd08c87547 */ /* 0x000fea000b83ffff */
.L_x_3:
[----:B------:R-:W-:Y:S05]  /*0440*/  @P1 EXIT ;  /* 0x000000000000194d */ /* 0x000fea0003800000 */
[----:B------:R-:W2:Y:S01]  /*0450*/  S2UR UR5, SR_CgaCtaId ;  /* 0x00000000000579c3 */ /* 0x000ea20000008800 */
[----:B------:R-:W-:-:S07]  /*0460*/  UMOV UR4, 0x400 ;  /* 0x0000040000047882 */ /* 0x000fce0000000000 */
[----:B-1-3--:R-:W1:Y:S01]  /*0470*/  LDC.64 R4, c[0x0][0x390] ;  /* 0x0000e400ff047b82 */ /* 0x00ae620000000a00 */
[----:B--2---:R-:W-:Y:S01]  /*0480*/  ULEA UR4, UR5, UR4, 0x18 ;  /* 0x0000000405047291 */ /* 0x004fe2000f8ec0ff */
[----:B-1----:R-:W-:-:S08]  /*0490*/  IMAD.WIDE.U32 R4, R0, 0x8, R4 ;  /* 0x0000000800047825 */ /* 0x002fd000078e0004 */
[----:B------:R-:W1:Y:S04]  /*04a0*/  LDS.64 R2, [UR4] ;  /* 0x00000004ff027984 */ /* 0x000e680008000a00 */
[----:B-1----:R-:W-:Y:S01]  /*04b0*/  STG.E.64 desc[UR8][R4.64], R2 ;  /* 0x0000000204007986 */ /* 0x002fe2000c101b08 */
[----:B------:R-:W-:Y:S05]  /*04c0*/  EXIT ;  /* 0x000000000000794d */ /* 0x000fea0003800000 */
.L_x_5:
        /* <DEDUP_REMOVED lines=11> */
.L_x_8:


//--------------------- .nv.shared.reserved.0     --------------------------
	.section	.nv.shared.reserved.0,"aw",@nobits
	.weak		__nv_reservedSMEM_offset_0_alias
	.size		__nv_reservedSMEM_offset_0_alias, 0, 64
	.other		__nv_reservedSMEM_offset_0_alias,@"STO_CUDA_RESERVED_SHARED STV_DEFAULT"
__nv_reservedSMEM_offset_0_alias:
	.zero		0
	.zero		64


//--------------------- .nv.global                --------------------------
	.section	.nv.global,"aw",@nobits
.nv.global:
	.type		_ZN34_INTERNAL_49ff42f2_4_k_cu_47dac6b96thrust24THRUST_300001_SM_1000_NS3seqE,@object
	.size		_ZN34_INTERNAL_49ff42f2_4_k_cu_47dac6b96thrust24THRUST_300001_SM_1000_NS3seqE,(_ZN34_INTERNAL_49ff42f2_4_k_cu_47dac6b94cuda3std3__48in_placeE - _ZN34_INTERNAL_49ff42f2_4_k_cu_47dac6b96thrust24THRUST_300001_SM_1000_NS3seqE)
_ZN34_INTERNAL_49ff42f2_4_k_cu_47dac6b96thrust24THRUST_300001_SM_1000_NS3seqE:
	.zero		1
	.type		_ZN34_INTERNAL_49ff42f2_4_k_cu_47dac6b94cuda3std3__48in_placeE,@object
	.size		_ZN34_INTERNAL_49ff42f2_4_k_cu_47dac6b94cuda3std3__48in_placeE,(_ZN34_INTERNAL_49ff42f2_4_k_cu_47dac6b94cuda3std6ranges3__45__cpo4sizeE - _ZN34_INTERNAL_49ff42f2_4_k_cu_47dac6b94cuda3std3__48in_placeE)
_ZN34_INTERNAL_49ff42f2_4_k_cu_47dac6b94cuda3std3__48in_placeE:
	.zero		1
	.type		_ZN34_INTERNAL_49ff42f2_4_k_cu_47dac6b94cuda3std6ranges3__45__cpo4sizeE,@object
	.size		_ZN34_INTERNAL_49ff42f2_4_k_cu_47dac6b94cuda3std6ranges3__45__cpo4sizeE,(_ZN34_INTERNAL_49ff42f2_4_k_cu_47dac6b96thrust24THRUST_300001_SM_1000_NS12placeholders2_3E - _ZN34_INTERNAL_49ff42f2_4_k_cu_47dac6b94cuda3std6ranges3__45__cpo4sizeE)
_ZN34_INTERNAL_49ff42f2_4_k_cu_47dac6b94cuda3std6ranges3__45__cpo4sizeE:
	.zero		1
	.type		_ZN34_INTERNAL_49ff42f2_4_k_cu_47dac6b96thrust24THRUST_300001_SM_1000_NS12placeholders2_3E,@object
	.size		_ZN34_INTERNAL_49ff42f2_4_k_cu_47dac6b96thrust24THRUST_300001_SM_1000_NS12placeholders2_3E,(_ZN34_INTERNAL_49ff42f2_4_k_cu_47dac6b94cuda3std3__45__cpo6cbeginE - _ZN34_INTERNAL_49ff42f2_4_k_cu_47dac6b96thrust24THRUST_300001_SM_1000_NS12placeholders2_3E)
_ZN34_INTERNAL_49ff42f2_4_k_cu_47dac6b96thrust24THRUST_300001_SM_1000_NS12placeholders2_3E:
	.zero		1
	.type		_ZN34_INTERNAL_49ff42f2_4_k_cu_47dac6b94cuda3std3__45__cpo6cbeginE,@object
	.size		_ZN34_INTERNAL_49ff42f2_4_k_cu_47dac6b94cuda3std3__45__cpo6cbeginE,(_ZN34_INTERNAL_49ff42f2_4_k_cu_47dac6b94cuda3std6ranges3__45__cpo6cbeginE - _ZN34_INTERNAL_49ff42f2_4_k_cu_47dac6b94cuda3std3__45__cpo6cbeginE)
_ZN34_INTERNAL_49ff42f2_4_k_cu_47dac6b94cuda3std3__45__cpo6cbeginE:
	.zero		1
	.type		_ZN34_INTERNAL_49ff42f2_4_k_cu_47dac6b94cuda3std6ranges3__45__cpo6cbeginE,@object
	.size		_ZN34_INTERNAL_49ff42f2_4_k_cu_47dac6b94cuda3std6ranges3__45__cpo6cbeginE,(_ZN34_INTERNAL_49ff42f2_4_k_cu_47dac6b96thrust24THRUST_300001_SM_1000_NS12placeholders2_7E - _ZN34_INTERNAL_49ff42f2_4_k_cu_47dac6b94cuda3std6ranges3__45__cpo6cbeginE)
_ZN34_INTERNAL_49ff42f2_4_k_cu_47dac6b94cuda3std6ranges3__45__cpo6cbeginE:
	.zero		1
	.type		_ZN34_INTERNAL_49ff42f2_4_k_cu_47dac6b96thrust24THRUST_300001_SM_1000_NS12placeholders2_7E,@object
	.size		_ZN34_INTERNAL_49ff42f2_4_k_cu_47dac6b96thrust24THRUST_300001_SM_1000_NS12placeholders2_7E,(_ZN34_INTERNAL_49ff42f2_4_k_cu_47dac6b94cuda3std3__45__cpo7crbeginE - _ZN34_INTERNAL_49ff42f2_4_k_cu_47dac6b96thrust24THRUST_300001_SM_1000_NS12placeholders2_7E)
_ZN34_INTERNAL_49ff42f2_4_k_cu_47dac6b96thrust24THRUST_300001_SM_1000_NS12placeholders2_7E:
	.zero		1
	.type		_ZN34_INTERNAL_49ff42f2_4_k_cu_47dac6b94cuda3std3__45__cpo7crbeginE,@object
	.size		_ZN34_INTERNAL_49ff42f2_4_k_cu_47dac6b94cuda3std3__45__cpo7crbeginE,(_ZN34_INTERNAL_49ff42f2_4_k_cu_47dac6b94cuda3std6ranges3__45__cpo4nextE - _ZN34_INTERNAL_49ff42f2_4_k_cu_47dac6b94cuda3std3__45__cpo7crbeginE)
_ZN34_INTERNAL_49ff42f2_4_k_cu_47dac6b94cuda3std3__45__cpo7crbeginE:
	.zero		1
	.type		_ZN34_INTERNAL_49ff42f2_4_k_cu_47dac6b94cuda3std6ranges3__45__cpo4nextE,@object
	.size		_ZN34_INTERNAL_49ff42f2_4_k_cu_47dac6b94cuda3std6ranges3__45__cpo4nextE,(_ZN34_INTERNAL_49ff42f2_4_k_cu_47dac6b94cuda3std6ranges3__45__cpo4swapE - _ZN34_INTERNAL_49ff42f2_4_k_cu_47dac6b94cuda3std6ranges3__45__cpo4nextE)
_ZN34_INTERNAL_49ff42f2_4_k_cu_47dac6b94cuda3std6ranges3__45__cpo4nextE:
	.zero		1
	.type		_ZN34_INTERNAL_49ff42f2_4_k_cu_47dac6b94cuda3std6ranges3__45__cpo4swapE,@object
	.size		_ZN34_INTERNAL_49ff42f2_4_k_cu_47dac6b94cuda3std6ranges3__45__cpo4swapE,(_ZN34_INTERNAL_49ff42f2_4_k_cu_47dac6b96thrust24THRUST_300001_SM_1000_NS8cuda_cub10par_nosyncE - _ZN34_INTERNAL_49ff42f2_4_k_cu_47dac6b94cuda3std6ranges3__45__cpo4swapE)
_ZN34_INTERNAL_49ff42f2_4_k_cu_47dac6b94cuda3std6ranges3__45__cpo4swapE:
	.zero		1
	.type		_ZN34_INTERNAL_49ff42f2_4_k_cu_47dac6b96thrust24THRUST_300001_SM_1000_NS8cuda_cub10par_nosyncE,@object
	.size		_ZN34_INTERNAL_49ff42f2_4_k_cu_47dac6b96thrust24THRUST_300001_SM_1000_NS8cuda_cub10par_nosyncE,(_ZN34_INTERNAL_49ff42f2_4_k_cu_47dac6b96thrust24THRUST_300001_SM_1000_NS12placeholders2_9E - _ZN34_INTERNAL_49ff42f2_4_k_cu_47dac6b96thrust24THRUST_300001_SM_1000_NS8cuda_cub10par_nosyncE)
_ZN34_INTERNAL_49ff42f2_4_k_cu_47dac6b96thrust24THRUST_300001_SM_1000_NS8cuda_cub10par_nosyncE:
	.zero		1
	.type		_ZN34_INTERNAL_49ff42f2_4_k_cu_47dac6b96thrust24THRUST_300001_SM_1000_NS12placeholders2_9E,@object
	.size		_ZN34_INTERNAL_49ff42f2_4_k_cu_47dac6b96thrust24THRUST_300001_SM_1000_NS12placeholders2_9E,(_ZN34_INTERNAL_49ff42f2_4_k_cu_47dac6b94cuda3std3__436_GLOBAL__N__49ff42f2_4_k_cu_47dac6b96ignoreE - _ZN34_INTERNAL_49ff42f2_4_k_cu_47dac6b96thrust24THRUST_300001_SM_1000_NS12placeholders2_9E)
_ZN34_INTERNAL_49ff42f2_4_k_cu_47dac6b96thrust24THRUST_300001_SM_1000_NS12placeholders2_9E:
	.zero		1
	.type		_ZN34_INTERNAL_49ff42f2_4_k_cu_47dac6b94cuda3std3__436_GLOBAL__N__49ff42f2_4_k_cu_47dac6b96ignoreE,@object
	.size		_ZN34_INTERNAL_49ff42f2_4_k_cu_47dac6b94cuda3std3__436_GLOBAL__N__49ff42f2_4_k_cu_47dac6b96ignoreE,(_ZN34_INTERNAL_49ff42f2_4_k_cu_47dac6b94cuda3std6ranges3__45__cpo4dataE - _ZN34_INTERNAL_49ff42f2_4_k_cu_47dac6b94cuda3std3__436_GLOBAL__N__49ff42f2_4_k_cu_47dac6b96ignoreE)
_ZN34_INTERNAL_49ff42f2_4_k_cu_47dac6b94cuda3std3__436_GLOBAL__N__49ff42f2_4_k_cu_47dac6b96ignoreE:
	.zero		1
	.type		_ZN34_INTERNAL_49ff42f2_4_k_cu_47dac6b94cuda3std6ranges3__45__cpo4dataE,@object
	.size		_ZN34_INTERNAL_49ff42f2_4_k_cu_47dac6b94cuda3std6ranges3__45__cpo4dataE,(_ZN34_INTERNAL_49ff42f2_4_k_cu_47dac6b96thrust24THRUST_300001_SM_1000_NS12placeholders2_1E - _ZN34_INTERNAL_49ff42f2_4_k_cu_47dac6b94cuda3std6ranges3__45__cpo4dataE)
_ZN34_INTERNAL_49ff42f2_4_k_cu_47dac6b94cuda3std6ranges3__45__cpo4dataE:
	.zero		1
	.type		_ZN34_INTERNAL_49ff42f2_4_k_cu_47dac6b96thrust24THRUST_300001_SM_1000_NS12placeholders2_1E,@object
	.size		_ZN34_INTERNAL_49ff42f2_4_k_cu_47dac6b96thrust24THRUST_300001_SM_1000_NS12placeholders2_1E,(_ZN34_INTERNAL_49ff42f2_4_k_cu_47dac6b94cuda3std3__45__cpo5beginE - _ZN34_INTERNAL_49ff42f2_4_k_cu_47dac6b96thrust24THRUST_300001_SM_1000_NS12placeholders2_1E)
_ZN34_INTERNAL_49ff42f2_4_k_cu_47dac6b96thrust24THRUST_300001_SM_1000_NS12placeholders2_1E:
	.zero		1
	.type		_ZN34_INTERNAL_49ff42f2_4_k_cu_47dac6b94cuda3std3__45__cpo5beginE,@object
	.size		_ZN34_INTERNAL_49ff42f2_4_k_cu_47dac6b94cuda3std3__45__cpo5beginE,(_ZN34_INTERNAL_49ff42f2_4_k_cu_47dac6b94cuda3std6ranges3__45__cpo5beginE - _ZN34_INTERNAL_49ff42f2_4_k_cu_47dac6b94cuda3std3__45__cpo5beginE)
_ZN34_INTERNAL_49ff42f2_4_k_cu_47dac6b94cuda3std3__45__cpo5beginE:
	.zero		1
	.type		_ZN34_INTERNAL_49ff42f2_4_k_cu_47dac6b94cuda3std6ranges3__45__cpo5beginE,@object
	.size		_ZN34_INTERNAL_49ff42f2_4_k_cu_47dac6b94cuda3std6ranges3__45__cpo5beginE,(_ZN34_INTERNAL_49ff42f2_4_k_cu_47dac6b96thrust24THRUST_300001_SM_1000_NS12placeholders2_5E - _ZN34_INTERNAL_49ff42f2_4_k_cu_47dac6b94cuda3std6ranges3__45__cpo5beginE)
_ZN34_INTERNAL_49ff42f2_4_k_cu_47dac6b94cuda3std6ranges3__45__cpo5beginE:
	.zero		1
	.type		_ZN34_INTERNAL_49ff42f2_4_k_cu_47dac6b96thrust24THRUST_300001_SM_1000_NS12placeholders2_5E,@object
	.size		_ZN34_INTERNAL_49ff42f2_4_k_cu_47dac6b96thrust24THRUST_300001_SM_1000_NS12placeholders2_5E,(_ZN34_INTERNAL_49ff42f2_4_k_cu_47dac6b94cuda3std3__45__cpo6rbeginE - _ZN34_INTERNAL_49ff42f2_4_k_cu_47dac6b96thrust24THRUST_300001_SM_1000_NS12placeholders2_5E)
_ZN34_INTERNAL_49ff42f2_4_k_cu_47dac6b96thrust24THRUST_300001_SM_1000_NS12placeholders2_5E:
	.zero		1
	.type		_ZN34_INTERNAL_49ff42f2_4_k_cu_47dac6b94cuda3std3__45__cpo6rbeginE,@object
	.size		_ZN34_INTERNAL_49ff42f2_4_k_cu_47dac6b94cuda3std3__45__cpo6rbeginE,(_ZN34_INTERNAL_49ff42f2_4_k_cu_47dac6b94cuda3std6ranges3__45__cpo7advanceE - _ZN34_INTERNAL_49ff42f2_4_k_cu_47dac6b94cuda3std3__45__cpo6rbeginE)
_ZN34_INTERNAL_49ff42f2_4_k_cu_47dac6b94cuda3std3__45__cpo6rbeginE:
	.zero		1
	.type		_ZN34_INTERNAL_49ff42f2_4_k_cu_47dac6b94cuda3std6ranges3__45__cpo7advanceE,@object
	.size		_ZN34_INTERNAL_49ff42f2_4_k_cu_47dac6b94cuda3std6ranges3__45__cpo7advanceE,(_ZN34_INTERNAL_49ff42f2_4_k_cu_47dac6b94cuda3std3__47nulloptE - _ZN34_INTERNAL_49ff42f2_4_k_cu_47dac6b94cuda3std6ranges3__45__cpo7advanceE)
_ZN34_INTERNAL_49ff42f2_4_k_cu_47dac6b94cuda3std6ranges3__45__cpo7advanceE:
	.zero		1
	.type		_ZN34_INTERNAL_49ff42f2_4_k_cu_47dac6b94cuda3std3__47nulloptE,@object
	.size		_ZN34_INTERNAL_49ff42f2_4_k_cu_47dac6b94cuda3std3__47nulloptE,(_ZN34_INTERNAL_49ff42f2_4_k_cu_47dac6b94cuda3std6ranges3__45__cpo8distanceE - _ZN34_INTERNAL_49ff42f2_4_k_cu_47dac6b94cuda3std3__47nulloptE)
_ZN34_INTERNAL_49ff42f2_4_k_cu_47dac6b94cuda3std3__47nulloptE:
	.zero		1
	.type		_ZN34_INTERNAL_49ff42f2_4_k_cu_47dac6b94cuda3std6ranges3__45__cpo8distanceE,@object
	.size		_ZN34_INTERNAL_49ff42f2_4_k_cu_47dac6b94cuda3std6ranges3__45__cpo8distanceE,(_ZN34_INTERNAL_49ff42f2_4_k_cu_47dac6b96thrust24THRUST_300001_SM_1000_NS12placeholders3_10E - _ZN34_INTERNAL_49ff42f2_4_k_cu_47dac6b94cuda3std6ranges3__45__cpo8distanceE)
_ZN34_INTERNAL_49ff42f2_4_k_cu_47dac6b94cuda3std6ranges3__45__cpo8distanceE:
	.zero		1
	.type		_ZN34_INTERNAL_49ff42f2_4_k_cu_47dac6b96thrust24THRUST_300001_SM_1000_NS12placeholders3_10E,@object
	.size		_ZN34_INTERNAL_49ff42f2_4_k_cu_47dac6b96thrust24THRUST_300001_SM_1000_NS12placeholders3_10E,(_ZN34_INTERNAL_49ff42f2_4_k_cu_47dac6b94cuda3std3__419piecewise_constructE - _ZN34_INTERNAL_49ff42f2_4_k_cu_47dac6b96thrust24THRUST_300001_SM_1000_NS12placeholders3_10E)
_ZN34_INTERNAL_49ff42f2_4_k_cu_47dac6b96thrust24THRUST_300001_SM_1000_NS12placeholders3_10E:
	.zero		1
	.type		_ZN34_INTERNAL_49ff42f2_4_k_cu_47dac6b94cuda3std3__419piecewise_constructE,@object
	.size		_ZN34_INTERNAL_49ff42f2_4_k_cu_47dac6b94cuda3std3__419piecewise_constructE,(_ZN34_INTERNAL_49ff42f2_4_k_cu_47dac6b94cuda3std6ranges3__45__cpo5cdataE - _ZN34_INTERNAL_49ff42f2_4_k_cu_47dac6b94cuda3std3__419piecewise_constructE)
_ZN34_INTERNAL_49ff42f2_4_k_cu_47dac6b94cuda3std3__419piecewise_constructE:
	.zero		1
	.type		_ZN34_INTERNAL_49ff42f2_4_k_cu_47dac6b94cuda3std6ranges3__45__cpo5cdataE,@object
	.size		_ZN34_INTERNAL_49ff42f2_4_k_cu_47dac6b94cuda3std6ranges3__45__cpo5cdataE,(_ZN34_INTERNAL_49ff42f2_4_k_cu_47dac6b96thrust24THRUST_300001_SM_1000_NS12placeholders2_2E - _ZN34_INTERNAL_49ff42f2_4_k_cu_47dac6b94cuda3std6ranges3__45__cpo5cdataE)
_ZN34_INTERNAL_49ff42f2_4_k_cu_47dac6b94cuda3std6ranges3__45__cpo5cdataE:
	.zero		1
	.type		_ZN34_INTERNAL_49ff42f2_4_k_cu_47dac6b96thrust24THRUST_300001_SM_1000_NS12placeholders2_2E,@object
	.size		_ZN34_INTERNAL_49ff42f2_4_k_cu_47dac6b96thrust24THRUST_300001_SM_1000_NS12placeholders2_2E,(_ZN34_INTERNAL_49ff42f2_4_k_cu_47dac6b94cuda3std3__45__cpo3endE - _ZN34_INTERNAL_49ff42f2_4_k_cu_47dac6b96thrust24THRUST_300001_SM_1000_NS12placeholders2_2E)
_ZN34_INTERNAL_49ff42f2_4_k_cu_47dac6b96thrust24THRUST_300001_SM_1000_NS12placeholders2_2E:
	.zero		1
	.type		_ZN34_INTERNAL_49ff42f2_4_k_cu_47dac6b94cuda3std3__45__cpo3endE,@object
	.size		_ZN34_INTERNAL_49ff42f2_4_k_cu_47dac6b94cuda3std3__45__cpo3endE,(_ZN34_INTERNAL_49ff42f2_4_k_cu_47dac6b94cuda3std6ranges3__45__cpo3endE - _ZN34_INTERNAL_49ff42f2_4_k_cu_47dac6b94cuda3std3__45__cpo3endE)
_ZN34_INTERNAL_49ff42f2_4_k_cu_47dac6b94cuda3std3__45__cpo3endE:
	.zero		1
	.type		_ZN34_INTERNAL_49ff42f2_4_k_cu_47dac6b94cuda3std6ranges3__45__cpo3endE,@object
	.size		_ZN34_INTERNAL_49ff42f2_4_k_cu_47dac6b94cuda3std6ranges3__45__cpo3endE,(_ZN34_INTERNAL_49ff42f2_4_k_cu_47dac6b96thrust24THRUST_300001_SM_1000_NS12placeholders2_6E - _ZN34_INTERNAL_49ff42f2_4_k_cu_47dac6b94cuda3std6ranges3__45__cpo3endE)
_ZN34_INTERNAL_49ff42f2_4_k_cu_47dac6b94cuda3std6ranges3__45__cpo3endE:
	.zero		1
	.type		_ZN34_INTERNAL_49ff42f2_4_k_cu_47dac6b96thrust24THRUST_300001_SM_1000_NS12placeholders2_6E,@object
	.size		_ZN34_INTERNAL_49ff42f2_4_k_cu_47dac6b96thrust24THRUST_300001_SM_1000_NS12placeholders2_6E,(_ZN34_INTERNAL_49ff42f2_4_k_cu_47dac6b94cuda3std3__45__cpo4rendE - _ZN34_INTERNAL_49ff42f2_4_k_cu_47dac6b96thrust24THRUST_300001_SM_1000_NS12placeholders2_6E)
_ZN34_INTERNAL_49ff42f2_4_k_cu_47dac6b96thrust24THRUST_300001_SM_1000_NS12placeholders2_6E:
	.zero		1
	.type		_ZN34_INTERNAL_49ff42f2_4_k_cu_47dac6b94cuda3std3__45__cpo4rendE,@object
	.size		_ZN34_INTERNAL_49ff42f2_4_k_cu_47dac6b94cuda3std3__45__cpo4rendE,(_ZN34_INTERNAL_49ff42f2_4_k_cu_47dac6b94cuda3std6ranges3__45__cpo9iter_swapE - _ZN34_INTERNAL_49ff42f2_4_k_cu_47dac6b94cuda3std3__45__cpo4rendE)
_ZN34_INTERNAL_49ff42f2_4_k_cu_47dac6b94cuda3std3__45__cpo4rendE:
	.zero		1
	.type		_ZN34_INTERNAL_49ff42f2_4_k_cu_47dac6b94cuda3std6ranges3__45__cpo9iter_swapE,@object
	.size		_ZN34_INTERNAL_49ff42f2_4_k_cu_47dac6b94cuda3std6ranges3__45__cpo9iter_swapE,(_ZN34_INTERNAL_49ff42f2_4_k_cu_47dac6b94cuda3std3__48unexpectE - _ZN34_INTERNAL_49ff42f2_4_k_cu_47dac6b94cuda3std6ranges3__45__cpo9iter_swapE)
_ZN34_INTERNAL_49ff42f2_4_k_cu_47dac6b94cuda3std6ranges3__45__cpo9iter_swapE:
	.zero		1
	.type		_ZN34_INTERNAL_49ff42f2_4_k_cu_47dac6b94cuda3std3__48unexpectE,@object
	.size		_ZN34_INTERNAL_49ff42f2_4_k_cu_47dac6b94cuda3std3__48unexpectE,(_ZN34_INTERNAL_49ff42f2_4_k_cu_47dac6b96thrust24THRUST_300001_SM_1000_NS8cuda_cub3parE - _ZN34_INTERNAL_49ff42f2_4_k_cu_47dac6b94cuda3std3__48unexpectE)
_ZN34_INTERNAL_49ff42f2_4_k_cu_47dac6b94cuda3std3__48unexpectE:
	.zero		1
	.type		_ZN34_INTERNAL_49ff42f2_4_k_cu_47dac6b96thrust24THRUST_300001_SM_1000_NS8cuda_cub3parE,@object
	.size		_ZN34_INTERNAL_49ff42f2_4_k_cu_47dac6b96thrust24THRUST_300001_SM_1000_NS8cuda_cub3parE,(_ZN34_INTERNAL_49ff42f2_4_k_cu_47dac6b96thrust24THRUST_300001_SM_1000_NS12placeholders2_4E - _ZN34_INTERNAL_49ff42f2_4_k_cu_47dac6b96thrust24THRUST_300001_SM_1000_NS8cuda_cub3parE)
_ZN34_INTERNAL_49ff42f2_4_k_cu_47dac6b96thrust24THRUST_300001_SM_1000_NS8cuda_cub3parE:
	.zero		1
	.type		_ZN34_INTERNAL_49ff42f2_4_k_cu_47dac6b96thrust24THRUST_300001_SM_1000_NS12placeholders2_4E,@object
	.size		_ZN34_INTERNAL_49ff42f2_4_k_cu_47dac6b96thrust24THRUST_300001_SM_1000_NS12placeholders2_4E,(_ZN34_INTERNAL_49ff42f2_4_k_cu_47dac6b94cuda3std3__45__cpo4cendE - _ZN34_INTERNAL_49ff42f2_4_k_cu_47dac6b96thrust24THRUST_300001_SM_1000_NS12placeholders2_4E)
_ZN34_INTERNAL_49ff42f2_4_k_cu_47dac6b96thrust24THRUST_300001_SM_1000_NS12placeholders2_4E:
	.zero		1
	.type		_ZN34_INTERNAL_49ff42f2_4_k_cu_47dac6b94cuda3std3__45__cpo4cendE,@object
	.size		_ZN34_INTERNAL_49ff42f2_4_k_cu_47dac6b94cuda3std3__45__cpo4cendE,(_ZN34_INTERNAL_49ff42f2_4_k_cu_47dac6b94cuda3std6ranges3__45__cpo4cendE - _ZN34_INTERNAL_49ff42f2_4_k_cu_47dac6b94cuda3std3__45__cpo4cendE)
_ZN34_INTERNAL_49ff42f2_4_k_cu_47dac6b94cuda3std3__45__cpo4cendE:
	.zero		1
	.type		_ZN34_INTERNAL_49ff42f2_4_k_cu_47dac6b94cuda3std6ranges3__45__cpo4cendE,@object
	.size		_ZN34_INTERNAL_49ff42f2_4_k_cu_47dac6b94cuda3std6ranges3__45__cpo4cendE,(_ZN34_INTERNAL_49ff42f2_4_k_cu_47dac6b94cuda3std3__420unreachable_sentinelE - _ZN34_INTERNAL_49ff42f2_4_k_cu_47dac6b94cuda3std6ranges3__45__cpo4cendE)
_ZN34_INTERNAL_49ff42f2_4_k_cu_47dac6b94cuda3std6ranges3__45__cpo4cendE:
	.zero		1
	.type		_ZN34_INTERNAL_49ff42f2_4_k_cu_47dac6b94cuda3std3__420unreachable_sentinelE,@object
	.size		_ZN34_INTERNAL_49ff42f2_4_k_cu_47dac6b94cuda3std3__420unreachable_sentinelE,(_ZN34_INTERNAL_49ff42f2_4_k_cu_47dac6b94cuda3std6ranges3__45__cpo5ssizeE - _ZN34_INTERNAL_49ff42f2_4_k_cu_47dac6b94cuda3std3__420unreachable_sentinelE)
_ZN34_INTERNAL_49ff42f2_4_k_cu_47dac6b94cuda3std3__420unreachable_sentinelE:
	.zero		1
	.type		_ZN34_INTERNAL_49ff42f2_4_k_cu_47dac6b94cuda3std6ranges3__45__cpo5ssizeE,@object
	.size		_ZN34_INTERNAL_49ff42f2_4_k_cu_47dac6b94cuda3std6ranges3__45__cpo5ssizeE,(_ZN34_INTERNAL_49ff42f2_4_k_cu_47dac6b96thrust24THRUST_300001_SM_1000_NS12placeholders2_8E - _ZN34_INTERNAL_49ff42f2_4_k_cu_47dac6b94cuda3std6ranges3__45__cpo5ssizeE)
_ZN34_INTERNAL_49ff42f2_4_k_cu_47dac6b94cuda3std6ranges3__45__cpo5ssizeE:
	.zero		1
	.type		_ZN34_INTERNAL_49ff42f2_4_k_cu_47dac6b96thrust24THRUST_300001_SM_1000_NS12placeholders2_8E,@object
	.size		_ZN34_INTERNAL_49ff42f2_4_k_cu_47dac6b96thrust24THRUST_300001_SM_1000_NS12placeholders2_8E,(_ZN34_INTERNAL_49ff42f2_4_k_cu_47dac6b94cuda3std3__45__cpo5crendE - _ZN34_INTERNAL_49ff42f2_4_k_cu_47dac6b96thrust24THRUST_300001_SM_1000_NS12placeholders2_8E)
_ZN34_INTERNAL_49ff42f2_4_k_cu_47dac6b96thrust24THRUST_300001_SM_1000_NS12placeholders2_8E:
	.zero		1
	.type		_ZN34_INTERNAL_49ff42f2_4_k_cu_47dac6b94cuda3std3__45__cpo5crendE,@object
	.size		_ZN34_INTERNAL_49ff42f2_4_k_cu_47dac6b94cuda3std3__45__cpo5crendE,(_ZN34_INTERNAL_49ff42f2_4_k_cu_47dac6b94cuda3std6ranges3__45__cpo4prevE - _ZN34_INTERNAL_49ff42f2_4_k_cu_47dac6b94cuda3std3__45__cpo5crendE)
_ZN34_INTERNAL_49ff42f2_4_k_cu_47dac6b94cuda3std3__45__cpo5crendE:
	.zero		1
	.type		_ZN34_INTERNAL_49ff42f2_4_k_cu_47dac6b94cuda3std6ranges3__45__cpo4prevE,@object
	.size		_ZN34_INTERNAL_49ff42f2_4_k_cu_47dac6b94cuda3std6ranges3__45__cpo4prevE,(_ZN34_INTERNAL_49ff42f2_4_k_cu_47dac6b94cuda3std6ranges3__45__cpo9iter_moveE - _ZN34_INTERNAL_49ff42f2_4_k_cu_47dac6b94cuda3std6ranges3__45__cpo4prevE)
_ZN34_INTERNAL_49ff42f2_4_k_cu_47dac6b94cuda3std6ranges3__45__cpo4prevE:
	.zero		1
	.type		_ZN34_INTERNAL_49ff42f2_4_k_cu_47dac6b94cuda3std6ranges3__45__cpo9iter_moveE,@object
	.size		_ZN34_INTERNAL_49ff42f2_4_k_cu_47dac6b94cuda3std6ranges3__45__cpo9iter_moveE,(_ZN34_INTERNAL_49ff42f2_4_k_cu_47dac6b96thrust24THRUST_300001_SM_1000_NS6system6detail10sequential3seqE - _ZN34_INTERNAL_49ff42f2_4_k_cu_47dac6b94cuda3std6ranges3__45__cpo9iter_moveE)
_ZN34_INTERNAL_49ff42f2_4_k_cu_47dac6b94cuda3std6ranges3__45__cpo9iter_moveE:
	.zero		1
	.type		_ZN34_INTERNAL_49ff42f2_4_k_cu_47dac6b96thrust24THRUST_300001_SM_1000_NS6system6detail10sequential3seqE,@object
	.size		_ZN34_INTERNAL_49ff42f2_4_k_cu_47dac6b96thrust24THRUST_300001_SM_1000_NS6system6detail10sequential3seqE,(.L_31 - _ZN34_INTERNAL_49ff42f2_4_k_cu_47dac6b96thrust24THRUST_300001_SM_1000_NS6system6detail10sequential3seqE)
_ZN34_INTERNAL_49ff42f2_4_k_cu_47dac6b96thrust24THRUST_300001_SM_1000_NS6system6detail10sequential3seqE:
	.zero		1
.L_31:


//--------------------- .nv.shared._Z9matrixMulPdS_S_ii --------------------------
	.section	.nv.shared._Z9matrixMulPdS_S_ii,"aw",@nobits
	.sectionflags	@""
	.align	8
.nv.shared._Z9matrixMulPdS_S_ii:
	.zero		9024


//--------------------- .nv.constant0._ZN3cub18CUB_300001_SM_10006detail8for_each13static_kernelINS2_12policy_hub_t12policy_500_tEmN6thrust24THRUST_300001_SM_1000_NS8cuda_cub20__uninitialized_fill7functorINS7_10device_ptrIdEEdEEEEvT0_T1_ --------------------------
	.section	.nv.constant0._ZN3cub18CUB_300001_SM_10006detail8for_each13static_kernelINS2_12policy_hub_t12policy_500_tEmN6thrust24THRUST_300001_SM_1000_NS8cuda_cub20__uninitialized_fill7functorINS7_10device_ptrIdEEdEEEEvT0_T1_,"a",@progbits
	.sectionflags	@""
	.align	4
.nv.constant0._ZN3cub18CUB_300001_SM_10006detail8for_each13static_kernelINS2_12policy_hub_t12policy_500_tEmN6thrust24THRUST_300001_SM_1000_NS8cuda_cub20__uninitialized_fill7functorINS7_10device_ptrIdEEdEEEEvT0_T1_:
	.zero		920


//--------------------- .nv.constant0._ZN3cub18CUB_300001_SM_10006detail11EmptyKernelIvEEvv --------------------------
	.section	.nv.constant0._ZN3cub18CUB_300001_SM_10006detail11EmptyKernelIvEEvv,"a",@progbits
	.sectionflags	@""
	.align	4
.nv.constant0._ZN3cub18CUB_300001_SM_10006detail11EmptyKernelIvEEvv:
	.zero		896


//--------------------- .nv.constant0._Z9matrixMulPdS_S_ii --------------------------
	.section	.nv.constant0._Z9matrixMulPdS_S_ii,"a",@progbits
	.sectionflags	@""
	.align	4
.nv.constant0._Z9matrixMulPdS_S_ii:
	.zero		928


//--------------------- SYMBOLS --------------------------

	.type		.nv.reservedSmem.offset0,@object
	.size		.nv.reservedSmem.offset0,0x4
	.type		.nv.reservedSmem.cap,@object
	.size		.nv.reservedSmem.cap,0x4
